//
// Generated by NVIDIA NVVM Compiler
//
// Compiler Build ID: CL-36424714
// Cuda compilation tools, release 13.0, V13.0.88
// Based on NVVM 20.0.0
//

.version 9.0
.target sm_100
.address_size 64

	// .globl	_Z18read_sample_pixelsyiPiP6float3

.visible .entry _Z18read_sample_pixelsyiPiP6float3(
	.param .u64 _Z18read_sample_pixelsyiPiP6float3_param_0,
	.param .u32 _Z18read_sample_pixelsyiPiP6float3_param_1,
	.param .u64 .ptr .align 1 _Z18read_sample_pixelsyiPiP6float3_param_2,
	.param .u64 .ptr .align 1 _Z18read_sample_pixelsyiPiP6float3_param_3
)
{
	.reg .pred 	%p<2>;
	.reg .b16 	%rs<7>;
	.reg .b32 	%r<13>;
	.reg .b32 	%f<6>;
	.reg .b64 	%rd<10>;

	ld.param.u64 	%rd1, [_Z18read_sample_pixelsyiPiP6float3_param_0];
	ld.param.u32 	%r2, [_Z18read_sample_pixelsyiPiP6float3_param_1];
	ld.param.u64 	%rd2, [_Z18read_sample_pixelsyiPiP6float3_param_2];
	ld.param.u64 	%rd3, [_Z18read_sample_pixelsyiPiP6float3_param_3];
	mov.u32 	%r3, %ntid.x;
	mov.u32 	%r4, %ctaid.x;
	mov.u32 	%r5, %tid.x;
	mad.lo.s32 	%r1, %r3, %r4, %r5;
	setp.ge.s32 	%p1, %r1, %r2;
	@%p1 bra 	$L__BB0_2;
	cvta.to.global.u64 	%rd4, %rd2;
	cvta.to.global.u64 	%rd5, %rd3;
	shl.b32 	%r6, %r1, 1;
	mul.wide.s32 	%rd6, %r6, 4;
	add.s64 	%rd7, %rd4, %rd6;
	ld.global.u32 	%r7, [%rd7];
	ld.global.u32 	%r8, [%rd7+4];
	cvt.rn.f32.s32 	%f1, %r7;
	cvt.rn.f32.s32 	%f2, %r8;
	tex.2d.v4.u32.f32 	{%r9, %r10, %r11, %r12}, [%rd1, {%f1, %f2}];
	cvt.u16.u32 	%rs1, %r9;
	and.b16  	%rs2, %rs1, 255;
	cvt.u16.u32 	%rs3, %r10;
	and.b16  	%rs4, %rs3, 255;
	cvt.u16.u32 	%rs5, %r11;
	and.b16  	%rs6, %rs5, 255;
	cvt.rn.f32.u16 	%f3, %rs2;
	cvt.rn.f32.u16 	%f4, %rs4;
	cvt.rn.f32.u16 	%f5, %rs6;
	mul.wide.s32 	%rd8, %r1, 12;
	add.s64 	%rd9, %rd5, %rd8;
	st.global.f32 	[%rd9], %f3;
	st.global.f32 	[%rd9+4], %f4;
	st.global.f32 	[%rd9+8], %f5;
$L__BB0_2:
	ret;

}
	// .globl	_Z12compute_sumsiPiP6float3PfS2_S2_
.visible .entry _Z12compute_sumsiPiP6float3PfS2_S2_(
	.param .u32 _Z12compute_sumsiPiP6float3PfS2_S2__param_0,
	.param .u64 .ptr .align 1 _Z12compute_sumsiPiP6float3PfS2_S2__param_1,
	.param .u64 .ptr .align 1 _Z12compute_sumsiPiP6float3PfS2_S2__param_2,
	.param .u64 .ptr .align 1 _Z12compute_sumsiPiP6float3PfS2_S2__param_3,
	.param .u64 .ptr .align 1 _Z12compute_sumsiPiP6float3PfS2_S2__param_4,
	.param .u64 .ptr .align 1 _Z12compute_sumsiPiP6float3PfS2_S2__param_5
)
{
	.reg .pred 	%p<2>;
	.reg .b32 	%r<7>;
	.reg .b32 	%f<7>;
	.reg .b64 	%rd<19>;

	ld.param.u32 	%r2, [_Z12compute_sumsiPiP6float3PfS2_S2__param_0];
	ld.param.u64 	%rd1, [_Z12compute_sumsiPiP6float3PfS2_S2__param_1];
	ld.param.u64 	%rd2, [_Z12compute_sumsiPiP6float3PfS2_S2__param_2];
	ld.param.u64 	%rd3, [_Z12compute_sumsiPiP6float3PfS2_S2__param_3];
	ld.param.u64 	%rd4, [_Z12compute_sumsiPiP6float3PfS2_S2__param_4];
	ld.param.u64 	%rd5, [_Z12compute_sumsiPiP6float3PfS2_S2__param_5];
	mov.u32 	%r3, %ntid.x;
	mov.u32 	%r4, %ctaid.x;
	mov.u32 	%r5, %tid.x;
	mad.lo.s32 	%r1, %r3, %r4, %r5;
	setp.ge.s32 	%p1, %r1, %r2;
	@%p1 bra 	$L__BB1_2;
	cvta.to.global.u64 	%rd6, %rd1;
	cvta.to.global.u64 	%rd7, %rd2;
	cvta.to.global.u64 	%rd8, %rd3;
	cvta.to.global.u64 	%rd9, %rd4;
	cvta.to.global.u64 	%rd10, %rd5;
	mul.wide.s32 	%rd11, %r1, 4;
	add.s64 	%rd12, %rd6, %rd11;
	ld.global.u32 	%r6, [%rd12];
	mul.wide.s32 	%rd13, %r1, 12;
	add.s64 	%rd14, %rd7, %rd13;
	ld.global.f32 	%f1, [%rd14];
	ld.global.f32 	%f2, [%rd14+4];
	ld.global.f32 	%f3, [%rd14+8];
	mul.wide.s32 	%rd15, %r6, 4;
	add.s64 	%rd16, %rd8, %rd15;
	atom.global.add.f32 	%f4, [%rd16], %f1;
	add.s64 	%rd17, %rd9, %rd15;
	atom.global.add.f32 	%f5, [%rd17], %f2;
	add.s64 	%rd18, %rd10, %rd15;
	atom.global.add.f32 	%f6, [%rd18], %f3;
$L__BB1_2:
	ret;

}
	// .globl	_Z16compute_averagesiPfS_S_PiS_S_S_
.visible .entry _Z16compute_averagesiPfS_S_PiS_S_S_(
	.param .u32 _Z16compute_averagesiPfS_S_PiS_S_S__param_0,
	.param .u64 .ptr .align 1 _Z16compute_averagesiPfS_S_PiS_S_S__param_1,
	.param .u64 .ptr .align 1 _Z16compute_averagesiPfS_S_PiS_S_S__param_2,
	.param .u64 .ptr .align 1 _Z16compute_averagesiPfS_S_PiS_S_S__param_3,
	.param .u64 .ptr .align 1 _Z16compute_averagesiPfS_S_PiS_S_S__param_4,
	.param .u64 .ptr .align 1 _Z16compute_averagesiPfS_S_PiS_S_S__param_5,
	.param .u64 .ptr .align 1 _Z16compute_averagesiPfS_S_PiS_S_S__param_6,
	.param .u64 .ptr .align 1 _Z16compute_averagesiPfS_S_PiS_S_S__param_7
)
{
	.reg .pred 	%p<3>;
	.reg .b32 	%r<8>;
	.reg .b32 	%f<8>;
	.reg .b64 	%rd<28>;

	ld.param.u32 	%r3, [_Z16compute_averagesiPfS_S_PiS_S_S__param_0];
	ld.param.u64 	%rd4, [_Z16compute_averagesiPfS_S_PiS_S_S__param_1];
	ld.param.u64 	%rd5, [_Z16compute_averagesiPfS_S_PiS_S_S__param_2];
	ld.param.u64 	%rd6, [_Z16compute_averagesiPfS_S_PiS_S_S__param_3];
	ld.param.u64 	%rd7, [_Z16compute_averagesiPfS_S_PiS_S_S__param_4];
	ld.param.u64 	%rd8, [_Z16compute_averagesiPfS_S_PiS_S_S__param_5];
	ld.param.u64 	%rd9, [_Z16compute_averagesiPfS_S_PiS_S_S__param_6];
	ld.param.u64 	%rd10, [_Z16compute_averagesiPfS_S_PiS_S_S__param_7];
	cvta.to.global.u64 	%rd1, %rd10;
	cvta.to.global.u64 	%rd2, %rd9;
	cvta.to.global.u64 	%rd3, %rd8;
	mov.u32 	%r4, %tid.x;
	mov.u32 	%r5, %ctaid.x;
	mov.u32 	%r6, %ntid.x;
	mad.lo.s32 	%r1, %r5, %r6, %r4;
	setp.ge.s32 	%p1, %r1, %r3;
	@%p1 bra 	$L__BB2_4;
	cvta.to.global.u64 	%rd11, %rd7;
	mul.wide.s32 	%rd12, %r1, 4;
	add.s64 	%rd13, %rd11, %rd12;
	ld.global.u32 	%r2, [%rd13];
	setp.lt.s32 	%p2, %r2, 1;
	@%p2 bra 	$L__BB2_3;
	cvta.to.global.u64 	%rd18, %rd4;
	add.s64 	%rd20, %rd18, %rd12;
	ld.global.f32 	%f1, [%rd20];
	cvt.rn.f32.u32 	%f2, %r2;
	div.rn.f32 	%f3, %f1, %f2;
	add.s64 	%rd21, %rd3, %rd12;
	st.global.f32 	[%rd21], %f3;
	cvta.to.global.u64 	%rd22, %rd5;
	add.s64 	%rd23, %rd22, %rd12;
	ld.global.f32 	%f4, [%rd23];
	div.rn.f32 	%f5, %f4, %f2;
	add.s64 	%rd24, %rd2, %rd12;
	st.global.f32 	[%rd24], %f5;
	cvta.to.global.u64 	%rd25, %rd6;
	add.s64 	%rd26, %rd25, %rd12;
	ld.global.f32 	%f6, [%rd26];
	div.rn.f32 	%f7, %f6, %f2;
	add.s64 	%rd27, %rd1, %rd12;
	st.global.f32 	[%rd27], %f7;
	bra.uni 	$L__BB2_4;
$L__BB2_3:
	add.s64 	%rd15, %rd3, %rd12;
	mov.b32 	%r7, 0;
	st.global.u32 	[%rd15], %r7;
	add.s64 	%rd16, %rd2, %rd12;
	st.global.u32 	[%rd16], %r7;
	add.s64 	%rd17, %rd1, %rd12;
	st.global.u32 	[%rd17], %r7;
$L__BB2_4:
	ret;

}
	// .globl	_Z19compute_covariancesiPiP6float3PfS2_S2_S2_
.visible .entry _Z19compute_covariancesiPiP6float3PfS2_S2_S2_(
	.param .u32 _Z19compute_covariancesiPiP6float3PfS2_S2_S2__param_0,
	.param .u64 .ptr .align 1 _Z19compute_covariancesiPiP6float3PfS2_S2_S2__param_1,
	.param .u64 .ptr .align 1 _Z19compute_covariancesiPiP6float3PfS2_S2_S2__param_2,
	.param .u64 .ptr .align 1 _Z19compute_covariancesiPiP6float3PfS2_S2_S2__param_3,
	.param .u64 .ptr .align 1 _Z19compute_covariancesiPiP6float3PfS2_S2_S2__param_4,
	.param .u64 .ptr .align 1 _Z19compute_covariancesiPiP6float3PfS2_S2_S2__param_5,
	.param .u64 .ptr .align 1 _Z19compute_covariancesiPiP6float3PfS2_S2_S2__param_6
)
{
	.reg .pred 	%p<2>;
	.reg .b32 	%r<8>;
	.reg .b32 	%f<25>;
	.reg .b64 	%rd<23>;

	ld.param.u32 	%r2, [_Z19compute_covariancesiPiP6float3PfS2_S2_S2__param_0];
	ld.param.u64 	%rd1, [_Z19compute_covariancesiPiP6float3PfS2_S2_S2__param_1];
	ld.param.u64 	%rd2, [_Z19compute_covariancesiPiP6float3PfS2_S2_S2__param_2];
	ld.param.u64 	%rd3, [_Z19compute_covariancesiPiP6float3PfS2_S2_S2__param_3];
	ld.param.u64 	%rd4, [_Z19compute_covariancesiPiP6float3PfS2_S2_S2__param_4];
	ld.param.u64 	%rd5, [_Z19compute_covariancesiPiP6float3PfS2_S2_S2__param_5];
	ld.param.u64 	%rd6, [_Z19compute_covariancesiPiP6float3PfS2_S2_S2__param_6];
	mov.u32 	%r3, %ntid.x;
	mov.u32 	%r4, %ctaid.x;
	mov.u32 	%r5, %tid.x;
	mad.lo.s32 	%r1, %r3, %r4, %r5;
	setp.ge.s32 	%p1, %r1, %r2;
	@%p1 bra 	$L__BB3_2;
	cvta.to.global.u64 	%rd7, %rd1;
	cvta.to.global.u64 	%rd8, %rd2;
	cvta.to.global.u64 	%rd9, %rd3;
	cvta.to.global.u64 	%rd10, %rd4;
	cvta.to.global.u64 	%rd11, %rd5;
	cvta.to.global.u64 	%rd12, %rd6;
	mul.wide.s32 	%rd13, %r1, 4;
	add.s64 	%rd14, %rd7, %rd13;
	ld.global.u32 	%r6, [%rd14];
	mul.wide.s32 	%rd15, %r1, 12;
	add.s64 	%rd16, %rd8, %rd15;
	ld.global.f32 	%f1, [%rd16];
	ld.global.f32 	%f2, [%rd16+4];
	ld.global.f32 	%f3, [%rd16+8];
	mul.wide.s32 	%rd17, %r6, 4;
	add.s64 	%rd18, %rd9, %rd17;
	ld.global.f32 	%f4, [%rd18];
	add.s64 	%rd19, %rd10, %rd17;
	ld.global.f32 	%f5, [%rd19];
	add.s64 	%rd20, %rd11, %rd17;
	ld.global.f32 	%f6, [%rd20];
	sub.f32 	%f7, %f1, %f4;
	sub.f32 	%f8, %f2, %f5;
	sub.f32 	%f9, %f3, %f6;
	mul.lo.s32 	%r7, %r6, 9;
	mul.wide.s32 	%rd21, %r7, 4;
	add.s64 	%rd22, %rd12, %rd21;
	mul.f32 	%f10, %f7, %f7;
	atom.global.add.f32 	%f11, [%rd22], %f10;
	mul.f32 	%f12, %f7, %f8;
	atom.global.add.f32 	%f13, [%rd22+4], %f12;
	mul.f32 	%f14, %f7, %f9;
	atom.global.add.f32 	%f15, [%rd22+8], %f14;
	atom.global.add.f32 	%f16, [%rd22+12], %f12;
	mul.f32 	%f17, %f8, %f8;
	atom.global.add.f32 	%f18, [%rd22+16], %f17;
	mul.f32 	%f19, %f8, %f9;
	atom.global.add.f32 	%f20, [%rd22+20], %f19;
	atom.global.add.f32 	%f21, [%rd22+24], %f14;
	atom.global.add.f32 	%f22, [%rd22+28], %f19;
	mul.f32 	%f23, %f9, %f9;
	atom.global.add.f32 	%f24, [%rd22+32], %f23;
$L__BB3_2:
	ret;

}
	// .globl	_Z20finalize_covariancesiPfPi
.visible .entry _Z20finalize_covariancesiPfPi(
	.param .u32 _Z20finalize_covariancesiPfPi_param_0,
	.param .u64 .ptr .align 1 _Z20finalize_covariancesiPfPi_param_1,
	.param .u64 .ptr .align 1 _Z20finalize_covariancesiPfPi_param_2
)
{
	.reg .pred 	%p<3>;
	.reg .b32 	%r<11>;
	.reg .b32 	%f<21>;
	.reg .b64 	%rd<11>;

	ld.param.u32 	%r3, [_Z20finalize_covariancesiPfPi_param_0];
	ld.param.u64 	%rd3, [_Z20finalize_covariancesiPfPi_param_1];
	ld.param.u64 	%rd2, [_Z20finalize_covariancesiPfPi_param_2];
	cvta.to.global.u64 	%rd1, %rd3;
	mov.u32 	%r4, %tid.x;
	mov.u32 	%r5, %ctaid.x;
	mov.u32 	%r6, %ntid.x;
	mad.lo.s32 	%r1, %r5, %r6, %r4;
	setp.ge.s32 	%p1, %r1, %r3;
	@%p1 bra 	$L__BB4_4;
	cvta.to.global.u64 	%rd4, %rd2;
	mul.wide.s32 	%rd5, %r1, 4;
	add.s64 	%rd6, %rd4, %rd5;
	ld.global.u32 	%r2, [%rd6];
	setp.lt.s32 	%p2, %r2, 2;
	@%p2 bra 	$L__BB4_3;
	mul.lo.s32 	%r9, %r1, 9;
	add.s32 	%r10, %r2, -1;
	cvt.rn.f32.u32 	%f1, %r10;
	rcp.rn.f32 	%f2, %f1;
	mul.wide.s32 	%rd9, %r9, 4;
	add.s64 	%rd10, %rd1, %rd9;
	ld.global.f32 	%f3, [%rd10];
	mul.f32 	%f4, %f2, %f3;
	st.global.f32 	[%rd10], %f4;
	ld.global.f32 	%f5, [%rd10+4];
	mul.f32 	%f6, %f2, %f5;
	st.global.f32 	[%rd10+4], %f6;
	ld.global.f32 	%f7, [%rd10+8];
	mul.f32 	%f8, %f2, %f7;
	st.global.f32 	[%rd10+8], %f8;
	ld.global.f32 	%f9, [%rd10+12];
	mul.f32 	%f10, %f2, %f9;
	st.global.f32 	[%rd10+12], %f10;
	ld.global.f32 	%f11, [%rd10+16];
	mul.f32 	%f12, %f2, %f11;
	st.global.f32 	[%rd10+16], %f12;
	ld.global.f32 	%f13, [%rd10+20];
	mul.f32 	%f14, %f2, %f13;
	st.global.f32 	[%rd10+20], %f14;
	ld.global.f32 	%f15, [%rd10+24];
	mul.f32 	%f16, %f2, %f15;
	st.global.f32 	[%rd10+24], %f16;
	ld.global.f32 	%f17, [%rd10+28];
	mul.f32 	%f18, %f2, %f17;
	st.global.f32 	[%rd10+28], %f18;
	ld.global.f32 	%f19, [%rd10+32];
	mul.f32 	%f20, %f2, %f19;
	st.global.f32 	[%rd10+32], %f20;
	bra.uni 	$L__BB4_4;
$L__BB4_3:
	mul.lo.s32 	%r7, %r1, 9;
	mul.wide.s32 	%rd7, %r7, 4;
	add.s64 	%rd8, %rd1, %rd7;
	mov.b32 	%r8, 0;
	st.global.u32 	[%rd8], %r8;
	st.global.u32 	[%rd8+4], %r8;
	st.global.u32 	[%rd8+8], %r8;
	st.global.u32 	[%rd8+12], %r8;
	st.global.u32 	[%rd8+16], %r8;
	st.global.u32 	[%rd8+20], %r8;
	st.global.u32 	[%rd8+24], %r8;
	st.global.u32 	[%rd8+28], %r8;
	st.global.u32 	[%rd8+32], %r8;
$L__BB4_4:
	ret;

}
	// .globl	_Z18invert_covariancesiPfS_
.visible .entry _Z18invert_covariancesiPfS_(
	.param .u32 _Z18invert_covariancesiPfS__param_0,
	.param .u64 .ptr .align 1 _Z18invert_covariancesiPfS__param_1,
	.param .u64 .ptr .align 1 _Z18invert_covariancesiPfS__param_2
)
{
	.reg .pred 	%p<3>;
	.reg .b32 	%r<8>;
	.reg .b32 	%f<90>;
	.reg .b64 	%rd<8>;

	ld.param.u32 	%r2, [_Z18invert_covariancesiPfS__param_0];
	ld.param.u64 	%rd3, [_Z18invert_covariancesiPfS__param_1];
	ld.param.u64 	%rd4, [_Z18invert_covariancesiPfS__param_2];
	mov.u32 	%r3, %tid.x;
	mov.u32 	%r4, %ctaid.x;
	mov.u32 	%r5, %ntid.x;
	mad.lo.s32 	%r1, %r4, %r5, %r3;
	setp.ge.s32 	%p1, %r1, %r2;
	@%p1 bra 	$L__BB5_4;
	cvta.to.global.u64 	%rd5, %rd3;
	cvta.to.global.u64 	%rd6, %rd4;
	mul.lo.s32 	%r6, %r1, 9;
	mul.wide.s32 	%rd7, %r6, 4;
	add.s64 	%rd1, %rd5, %rd7;
	add.s64 	%rd2, %rd6, %rd7;
	ld.global.f32 	%f3, [%rd1];
	ld.global.f32 	%f4, [%rd1+16];
	ld.global.f32 	%f5, [%rd1+32];
	mul.f32 	%f6, %f4, %f5;
	ld.global.f32 	%f7, [%rd1+20];
	ld.global.f32 	%f8, [%rd1+28];
	mul.f32 	%f9, %f7, %f8;
	sub.f32 	%f1, %f6, %f9;
	mul.f32 	%f10, %f3, %f1;
	ld.global.f32 	%f11, [%rd1+4];
	ld.global.f32 	%f12, [%rd1+12];
	mul.f32 	%f13, %f12, %f5;
	ld.global.f32 	%f14, [%rd1+24];
	mul.f32 	%f15, %f7, %f14;
	sub.f32 	%f16, %f13, %f15;
	mul.f32 	%f17, %f11, %f16;
	sub.f32 	%f18, %f10, %f17;
	ld.global.f32 	%f19, [%rd1+8];
	mul.f32 	%f20, %f12, %f8;
	mul.f32 	%f21, %f4, %f14;
	sub.f32 	%f22, %f20, %f21;
	fma.rn.f32 	%f2, %f19, %f22, %f18;
	abs.f32 	%f23, %f2;
	setp.geu.f32 	%p2, %f23, 0f358637BD;
	@%p2 bra 	$L__BB5_3;
	mov.b32 	%r7, 0;
	st.global.u32 	[%rd2], %r7;
	st.global.u32 	[%rd2+4], %r7;
	st.global.u32 	[%rd2+8], %r7;
	st.global.u32 	[%rd2+12], %r7;
	st.global.u32 	[%rd2+16], %r7;
	st.global.u32 	[%rd2+20], %r7;
	st.global.u32 	[%rd2+24], %r7;
	st.global.u32 	[%rd2+28], %r7;
	st.global.u32 	[%rd2+32], %r7;
	bra.uni 	$L__BB5_4;
$L__BB5_3:
	rcp.rn.f32 	%f24, %f2;
	mul.f32 	%f25, %f24, %f1;
	st.global.f32 	[%rd2], %f25;
	ld.global.f32 	%f26, [%rd1+8];
	ld.global.f32 	%f27, [%rd1+28];
	mul.f32 	%f28, %f26, %f27;
	ld.global.f32 	%f29, [%rd1+4];
	ld.global.f32 	%f30, [%rd1+32];
	mul.f32 	%f31, %f29, %f30;
	sub.f32 	%f32, %f28, %f31;
	mul.f32 	%f33, %f24, %f32;
	st.global.f32 	[%rd2+4], %f33;
	ld.global.f32 	%f34, [%rd1+4];
	ld.global.f32 	%f35, [%rd1+20];
	mul.f32 	%f36, %f34, %f35;
	ld.global.f32 	%f37, [%rd1+8];
	ld.global.f32 	%f38, [%rd1+16];
	mul.f32 	%f39, %f37, %f38;
	sub.f32 	%f40, %f36, %f39;
	mul.f32 	%f41, %f24, %f40;
	st.global.f32 	[%rd2+8], %f41;
	ld.global.f32 	%f42, [%rd1+20];
	ld.global.f32 	%f43, [%rd1+24];
	mul.f32 	%f44, %f42, %f43;
	ld.global.f32 	%f45, [%rd1+12];
	ld.global.f32 	%f46, [%rd1+32];
	mul.f32 	%f47, %f45, %f46;
	sub.f32 	%f48, %f44, %f47;
	mul.f32 	%f49, %f24, %f48;
	st.global.f32 	[%rd2+12], %f49;
	ld.global.f32 	%f50, [%rd1];
	ld.global.f32 	%f51, [%rd1+32];
	mul.f32 	%f52, %f50, %f51;
	ld.global.f32 	%f53, [%rd1+8];
	ld.global.f32 	%f54, [%rd1+24];
	mul.f32 	%f55, %f53, %f54;
	sub.f32 	%f56, %f52, %f55;
	mul.f32 	%f57, %f24, %f56;
	st.global.f32 	[%rd2+16], %f57;
	ld.global.f32 	%f58, [%rd1+8];
	ld.global.f32 	%f59, [%rd1+12];
	mul.f32 	%f60, %f58, %f59;
	ld.global.f32 	%f61, [%rd1];
	ld.global.f32 	%f62, [%rd1+20];
	mul.f32 	%f63, %f61, %f62;
	sub.f32 	%f64, %f60, %f63;
	mul.f32 	%f65, %f24, %f64;
	st.global.f32 	[%rd2+20], %f65;
	ld.global.f32 	%f66, [%rd1+12];
	ld.global.f32 	%f67, [%rd1+28];
	mul.f32 	%f68, %f66, %f67;
	ld.global.f32 	%f69, [%rd1+16];
	ld.global.f32 	%f70, [%rd1+24];
	mul.f32 	%f71, %f69, %f70;
	sub.f32 	%f72, %f68, %f71;
	mul.f32 	%f73, %f24, %f72;
	st.global.f32 	[%rd2+24], %f73;
	ld.global.f32 	%f74, [%rd1+4];
	ld.global.f32 	%f75, [%rd1+24];
	mul.f32 	%f76, %f74, %f75;
	ld.global.f32 	%f77, [%rd1];
	ld.global.f32 	%f78, [%rd1+28];
	mul.f32 	%f79, %f77, %f78;
	sub.f32 	%f80, %f76, %f79;
	mul.f32 	%f81, %f24, %f80;
	st.global.f32 	[%rd2+28], %f81;
	ld.global.f32 	%f82, [%rd1];
	ld.global.f32 	%f83, [%rd1+16];
	mul.f32 	%f84, %f82, %f83;
	ld.global.f32 	%f85, [%rd1+4];
	ld.global.f32 	%f86, [%rd1+12];
	mul.f32 	%f87, %f85, %f86;
	sub.f32 	%f88, %f84, %f87;
	mul.f32 	%f89, %f24, %f88;
	st.global.f32 	[%rd2+32], %f89;
$L__BB5_4:
	ret;

}
	// .globl	_Z6kernelyP6uchar4iiiPfS1_S1_S1_
.visible .entry _Z6kernelyP6uchar4iiiPfS1_S1_S1_(
	.param .u64 _Z6kernelyP6uchar4iiiPfS1_S1_S1__param_0,
	.param .u64 .ptr .align 1 _Z6kernelyP6uchar4iiiPfS1_S1_S1__param_1,
	.param .u32 _Z6kernelyP6uchar4iiiPfS1_S1_S1__param_2,
	.param .u32 _Z6kernelyP6uchar4iiiPfS1_S1_S1__param_3,
	.param .u32 _Z6kernelyP6uchar4iiiPfS1_S1_S1__param_4,
	.param .u64 .ptr .align 1 _Z6kernelyP6uchar4iiiPfS1_S1_S1__param_5,
	.param .u64 .ptr .align 1 _Z6kernelyP6uchar4iiiPfS1_S1_S1__param_6,
	.param .u64 .ptr .align 1 _Z6kernelyP6uchar4iiiPfS1_S1_S1__param_7,
	.param .u64 .ptr .align 1 _Z6kernelyP6uchar4iiiPfS1_S1_S1__param_8
)
{
	.reg .pred 	%p<29>;
	.reg .b16 	%rs<7>;
	.reg .b32 	%r<109>;
	.reg .b32 	%f<211>;
	.reg .b64 	%rd<44>;

	ld.param.u64 	%rd7, [_Z6kernelyP6uchar4iiiPfS1_S1_S1__param_1];
	ld.param.u32 	%r29, [_Z6kernelyP6uchar4iiiPfS1_S1_S1__param_2];
	ld.param.u32 	%r30, [_Z6kernelyP6uchar4iiiPfS1_S1_S1__param_3];
	ld.param.u32 	%r31, [_Z6kernelyP6uchar4iiiPfS1_S1_S1__param_4];
	ld.param.u64 	%rd8, [_Z6kernelyP6uchar4iiiPfS1_S1_S1__param_5];
	ld.param.u64 	%rd9, [_Z6kernelyP6uchar4iiiPfS1_S1_S1__param_6];
	ld.param.u64 	%rd10, [_Z6kernelyP6uchar4iiiPfS1_S1_S1__param_7];
	ld.param.u64 	%rd11, [_Z6kernelyP6uchar4iiiPfS1_S1_S1__param_8];
	cvta.to.global.u64 	%rd1, %rd11;
	cvta.to.global.u64 	%rd2, %rd10;
	cvta.to.global.u64 	%rd3, %rd9;
	cvta.to.global.u64 	%rd4, %rd8;
	cvta.to.global.u64 	%rd5, %rd7;
	mov.u32 	%r32, %ntid.x;
	mov.u32 	%r33, %ctaid.x;
	mov.u32 	%r34, %tid.x;
	mad.lo.s32 	%r1, %r32, %r33, %r34;
	mov.u32 	%r35, %ntid.y;
	mov.u32 	%r36, %ctaid.y;
	mov.u32 	%r37, %tid.y;
	mad.lo.s32 	%r96, %r35, %r36, %r37;
	mov.u32 	%r38, %nctaid.x;
	mul.lo.s32 	%r3, %r32, %r38;
	mov.u32 	%r39, %nctaid.y;
	mul.lo.s32 	%r4, %r35, %r39;
	setp.ge.s32 	%p1, %r96, %r30;
	@%p1 bra 	$L__BB6_19;
	setp.gt.s32 	%p2, %r31, 0;
	@%p2 bra 	$L__BB6_2;
	bra.uni 	$L__BB6_15;
$L__BB6_2:
	and.b32  	%r5, %r31, 2147483644;
$L__BB6_3:
	setp.lt.s32 	%p6, %r1, %r29;
	@%p6 bra 	$L__BB6_5;
$L__BB6_4:
	add.s32 	%r96, %r96, %r4;
	setp.lt.s32 	%p28, %r96, %r30;
	@%p28 bra 	$L__BB6_3;
	bra.uni 	$L__BB6_19;
$L__BB6_5:
	cvt.rn.f32.u32 	%f13, %r96;
	mov.u32 	%r97, %r1;
$L__BB6_6:
	ld.param.u64 	%rd43, [_Z6kernelyP6uchar4iiiPfS1_S1_S1__param_0];
	setp.lt.u32 	%p7, %r31, 4;
	cvt.rn.f32.s32 	%f12, %r97;
	tex.2d.v4.u32.f32 	{%r51, %r52, %r53, %r54}, [%rd43, {%f12, %f13}];
	cvt.u16.u32 	%rs1, %r51;
	and.b16  	%rs4, %rs1, 255;
	cvt.u16.u32 	%rs2, %r52;
	and.b16  	%rs5, %rs2, 255;
	cvt.u16.u32 	%rs3, %r53;
	and.b16  	%rs6, %rs3, 255;
	cvt.rn.f32.u16 	%f1, %rs4;
	cvt.rn.f32.u16 	%f2, %rs5;
	cvt.rn.f32.u16 	%f3, %rs6;
	mov.f32 	%f209, 0f7F7FFFFF;
	mov.b32 	%r100, -1;
	mov.b32 	%r104, 0;
	@%p7 bra 	$L__BB6_9;
	mov.f32 	%f209, 0f7F7FFFFF;
	mov.b32 	%r100, -1;
	mov.b32 	%r98, 0;
$L__BB6_8:
	.pragma "nounroll";
	mul.wide.u32 	%rd14, %r98, 4;
	add.s64 	%rd15, %rd4, %rd14;
	ld.global.f32 	%f15, [%rd15];
	add.s64 	%rd16, %rd3, %rd14;
	ld.global.f32 	%f16, [%rd16];
	add.s64 	%rd17, %rd2, %rd14;
	ld.global.f32 	%f17, [%rd17];
	sub.f32 	%f18, %f1, %f15;
	sub.f32 	%f19, %f2, %f16;
	sub.f32 	%f20, %f3, %f17;
	mul.lo.s32 	%r57, %r98, 9;
	mul.wide.u32 	%rd18, %r57, 4;
	add.s64 	%rd19, %rd1, %rd18;
	ld.global.f32 	%f21, [%rd19];
	ld.global.f32 	%f22, [%rd19+4];
	mul.f32 	%f23, %f19, %f22;
	fma.rn.f32 	%f24, %f18, %f21, %f23;
	ld.global.f32 	%f25, [%rd19+8];
	fma.rn.f32 	%f26, %f20, %f25, %f24;
	ld.global.f32 	%f27, [%rd19+12];
	ld.global.f32 	%f28, [%rd19+16];
	mul.f32 	%f29, %f19, %f28;
	fma.rn.f32 	%f30, %f18, %f27, %f29;
	ld.global.f32 	%f31, [%rd19+20];
	fma.rn.f32 	%f32, %f20, %f31, %f30;
	ld.global.f32 	%f33, [%rd19+24];
	ld.global.f32 	%f34, [%rd19+28];
	mul.f32 	%f35, %f19, %f34;
	fma.rn.f32 	%f36, %f18, %f33, %f35;
	ld.global.f32 	%f37, [%rd19+32];
	fma.rn.f32 	%f38, %f20, %f37, %f36;
	mul.f32 	%f39, %f19, %f32;
	fma.rn.f32 	%f40, %f18, %f26, %f39;
	fma.rn.f32 	%f41, %f20, %f38, %f40;
	setp.lt.f32 	%p8, %f41, %f209;
	setp.eq.f32 	%p9, %f41, %f209;
	min.s32 	%r58, %r98, %r100;
	selp.b32 	%r59, %r58, %r100, %p9;
	selp.f32 	%f42, %f41, %f209, %p8;
	selp.b32 	%r60, %r98, %r59, %p8;
	add.s32 	%r61, %r98, 1;
	ld.global.f32 	%f43, [%rd15+4];
	ld.global.f32 	%f44, [%rd16+4];
	ld.global.f32 	%f45, [%rd17+4];
	sub.f32 	%f46, %f1, %f43;
	sub.f32 	%f47, %f2, %f44;
	sub.f32 	%f48, %f3, %f45;
	add.s32 	%r62, %r57, 9;
	mul.wide.u32 	%rd20, %r62, 4;
	add.s64 	%rd21, %rd1, %rd20;
	ld.global.f32 	%f49, [%rd21];
	ld.global.f32 	%f50, [%rd21+4];
	mul.f32 	%f51, %f47, %f50;
	fma.rn.f32 	%f52, %f46, %f49, %f51;
	ld.global.f32 	%f53, [%rd21+8];
	fma.rn.f32 	%f54, %f48, %f53, %f52;
	ld.global.f32 	%f55, [%rd21+12];
	ld.global.f32 	%f56, [%rd21+16];
	mul.f32 	%f57, %f47, %f56;
	fma.rn.f32 	%f58, %f46, %f55, %f57;
	ld.global.f32 	%f59, [%rd21+20];
	fma.rn.f32 	%f60, %f48, %f59, %f58;
	ld.global.f32 	%f61, [%rd21+24];
	ld.global.f32 	%f62, [%rd21+28];
	mul.f32 	%f63, %f47, %f62;
	fma.rn.f32 	%f64, %f46, %f61, %f63;
	ld.global.f32 	%f65, [%rd21+32];
	fma.rn.f32 	%f66, %f48, %f65, %f64;
	mul.f32 	%f67, %f47, %f60;
	fma.rn.f32 	%f68, %f46, %f54, %f67;
	fma.rn.f32 	%f69, %f48, %f66, %f68;
	setp.lt.f32 	%p10, %f69, %f42;
	setp.eq.f32 	%p11, %f69, %f42;
	min.s32 	%r63, %r61, %r60;
	selp.b32 	%r64, %r63, %r60, %p11;
	selp.f32 	%f70, %f69, %f42, %p10;
	selp.b32 	%r65, %r61, %r64, %p10;
	add.s32 	%r66, %r98, 2;
	ld.global.f32 	%f71, [%rd15+8];
	ld.global.f32 	%f72, [%rd16+8];
	ld.global.f32 	%f73, [%rd17+8];
	sub.f32 	%f74, %f1, %f71;
	sub.f32 	%f75, %f2, %f72;
	sub.f32 	%f76, %f3, %f73;
	add.s32 	%r67, %r57, 18;
	mul.wide.u32 	%rd22, %r67, 4;
	add.s64 	%rd23, %rd1, %rd22;
	ld.global.f32 	%f77, [%rd23];
	ld.global.f32 	%f78, [%rd23+4];
	mul.f32 	%f79, %f75, %f78;
	fma.rn.f32 	%f80, %f74, %f77, %f79;
	ld.global.f32 	%f81, [%rd23+8];
	fma.rn.f32 	%f82, %f76, %f81, %f80;
	ld.global.f32 	%f83, [%rd23+12];
	ld.global.f32 	%f84, [%rd23+16];
	mul.f32 	%f85, %f75, %f84;
	fma.rn.f32 	%f86, %f74, %f83, %f85;
	ld.global.f32 	%f87, [%rd23+20];
	fma.rn.f32 	%f88, %f76, %f87, %f86;
	ld.global.f32 	%f89, [%rd23+24];
	ld.global.f32 	%f90, [%rd23+28];
	mul.f32 	%f91, %f75, %f90;
	fma.rn.f32 	%f92, %f74, %f89, %f91;
	ld.global.f32 	%f93, [%rd23+32];
	fma.rn.f32 	%f94, %f76, %f93, %f92;
	mul.f32 	%f95, %f75, %f88;
	fma.rn.f32 	%f96, %f74, %f82, %f95;
	fma.rn.f32 	%f97, %f76, %f94, %f96;
	setp.lt.f32 	%p12, %f97, %f70;
	setp.eq.f32 	%p13, %f97, %f70;
	min.s32 	%r68, %r66, %r65;
	selp.b32 	%r69, %r68, %r65, %p13;
	selp.f32 	%f98, %f97, %f70, %p12;
	selp.b32 	%r70, %r66, %r69, %p12;
	add.s32 	%r71, %r98, 3;
	ld.global.f32 	%f99, [%rd15+12];
	ld.global.f32 	%f100, [%rd16+12];
	ld.global.f32 	%f101, [%rd17+12];
	sub.f32 	%f102, %f1, %f99;
	sub.f32 	%f103, %f2, %f100;
	sub.f32 	%f104, %f3, %f101;
	add.s32 	%r72, %r57, 27;
	mul.wide.u32 	%rd24, %r72, 4;
	add.s64 	%rd25, %rd1, %rd24;
	ld.global.f32 	%f105, [%rd25];
	ld.global.f32 	%f106, [%rd25+4];
	mul.f32 	%f107, %f103, %f106;
	fma.rn.f32 	%f108, %f102, %f105, %f107;
	ld.global.f32 	%f109, [%rd25+8];
	fma.rn.f32 	%f110, %f104, %f109, %f108;
	ld.global.f32 	%f111, [%rd25+12];
	ld.global.f32 	%f112, [%rd25+16];
	mul.f32 	%f113, %f103, %f112;
	fma.rn.f32 	%f114, %f102, %f111, %f113;
	ld.global.f32 	%f115, [%rd25+20];
	fma.rn.f32 	%f116, %f104, %f115, %f114;
	ld.global.f32 	%f117, [%rd25+24];
	ld.global.f32 	%f118, [%rd25+28];
	mul.f32 	%f119, %f103, %f118;
	fma.rn.f32 	%f120, %f102, %f117, %f119;
	ld.global.f32 	%f121, [%rd25+32];
	fma.rn.f32 	%f122, %f104, %f121, %f120;
	mul.f32 	%f123, %f103, %f116;
	fma.rn.f32 	%f124, %f102, %f110, %f123;
	fma.rn.f32 	%f125, %f104, %f122, %f124;
	setp.lt.f32 	%p14, %f125, %f98;
	setp.eq.f32 	%p15, %f125, %f98;
	min.s32 	%r73, %r71, %r70;
	selp.b32 	%r74, %r73, %r70, %p15;
	selp.f32 	%f209, %f125, %f98, %p14;
	selp.b32 	%r100, %r71, %r74, %p14;
	add.s32 	%r98, %r98, 4;
	setp.ne.s32 	%p16, %r98, %r5;
	mov.u32 	%r104, %r5;
	@%p16 bra 	$L__BB6_8;
$L__BB6_9:
	and.b32  	%r76, %r31, 3;
	setp.eq.s32 	%p17, %r76, 0;
	@%p17 bra 	$L__BB6_14;
	setp.eq.s32 	%p18, %r76, 1;
	@%p18 bra 	$L__BB6_12;
	mul.wide.u32 	%rd26, %r104, 4;
	add.s64 	%rd27, %rd4, %rd26;
	ld.global.f32 	%f126, [%rd27];
	add.s64 	%rd28, %rd3, %rd26;
	ld.global.f32 	%f127, [%rd28];
	add.s64 	%rd29, %rd2, %rd26;
	ld.global.f32 	%f128, [%rd29];
	sub.f32 	%f129, %f1, %f126;
	sub.f32 	%f130, %f2, %f127;
	sub.f32 	%f131, %f3, %f128;
	mul.lo.s32 	%r77, %r104, 9;
	mul.wide.u32 	%rd30, %r77, 4;
	add.s64 	%rd31, %rd1, %rd30;
	ld.global.f32 	%f132, [%rd31];
	ld.global.f32 	%f133, [%rd31+4];
	mul.f32 	%f134, %f130, %f133;
	fma.rn.f32 	%f135, %f129, %f132, %f134;
	ld.global.f32 	%f136, [%rd31+8];
	fma.rn.f32 	%f137, %f131, %f136, %f135;
	ld.global.f32 	%f138, [%rd31+12];
	ld.global.f32 	%f139, [%rd31+16];
	mul.f32 	%f140, %f130, %f139;
	fma.rn.f32 	%f141, %f129, %f138, %f140;
	ld.global.f32 	%f142, [%rd31+20];
	fma.rn.f32 	%f143, %f131, %f142, %f141;
	ld.global.f32 	%f144, [%rd31+24];
	ld.global.f32 	%f145, [%rd31+28];
	mul.f32 	%f146, %f130, %f145;
	fma.rn.f32 	%f147, %f129, %f144, %f146;
	ld.global.f32 	%f148, [%rd31+32];
	fma.rn.f32 	%f149, %f131, %f148, %f147;
	mul.f32 	%f150, %f130, %f143;
	fma.rn.f32 	%f151, %f129, %f137, %f150;
	fma.rn.f32 	%f152, %f131, %f149, %f151;
	setp.lt.f32 	%p19, %f152, %f209;
	setp.eq.f32 	%p20, %f152, %f209;
	min.s32 	%r78, %r104, %r100;
	selp.b32 	%r79, %r78, %r100, %p20;
	selp.f32 	%f153, %f152, %f209, %p19;
	selp.b32 	%r80, %r104, %r79, %p19;
	add.s32 	%r81, %r104, 1;
	ld.global.f32 	%f154, [%rd27+4];
	ld.global.f32 	%f155, [%rd28+4];
	ld.global.f32 	%f156, [%rd29+4];
	sub.f32 	%f157, %f1, %f154;
	sub.f32 	%f158, %f2, %f155;
	sub.f32 	%f159, %f3, %f156;
	add.s32 	%r82, %r77, 9;
	mul.wide.u32 	%rd32, %r82, 4;
	add.s64 	%rd33, %rd1, %rd32;
	ld.global.f32 	%f160, [%rd33];
	ld.global.f32 	%f161, [%rd33+4];
	mul.f32 	%f162, %f158, %f161;
	fma.rn.f32 	%f163, %f157, %f160, %f162;
	ld.global.f32 	%f164, [%rd33+8];
	fma.rn.f32 	%f165, %f159, %f164, %f163;
	ld.global.f32 	%f166, [%rd33+12];
	ld.global.f32 	%f167, [%rd33+16];
	mul.f32 	%f168, %f158, %f167;
	fma.rn.f32 	%f169, %f157, %f166, %f168;
	ld.global.f32 	%f170, [%rd33+20];
	fma.rn.f32 	%f171, %f159, %f170, %f169;
	ld.global.f32 	%f172, [%rd33+24];
	ld.global.f32 	%f173, [%rd33+28];
	mul.f32 	%f174, %f158, %f173;
	fma.rn.f32 	%f175, %f157, %f172, %f174;
	ld.global.f32 	%f176, [%rd33+32];
	fma.rn.f32 	%f177, %f159, %f176, %f175;
	mul.f32 	%f178, %f158, %f171;
	fma.rn.f32 	%f179, %f157, %f165, %f178;
	fma.rn.f32 	%f180, %f159, %f177, %f179;
	setp.lt.f32 	%p21, %f180, %f153;
	setp.eq.f32 	%p22, %f180, %f153;
	min.s32 	%r83, %r81, %r80;
	selp.b32 	%r84, %r83, %r80, %p22;
	selp.f32 	%f209, %f180, %f153, %p21;
	selp.b32 	%r100, %r81, %r84, %p21;
	add.s32 	%r104, %r104, 2;
$L__BB6_12:
	and.b32  	%r85, %r31, 1;
	setp.eq.b32 	%p23, %r85, 1;
	not.pred 	%p24, %p23;
	@%p24 bra 	$L__BB6_14;
	mul.wide.u32 	%rd34, %r104, 4;
	add.s64 	%rd35, %rd4, %rd34;
	ld.global.f32 	%f181, [%rd35];
	add.s64 	%rd36, %rd3, %rd34;
	ld.global.f32 	%f182, [%rd36];
	add.s64 	%rd37, %rd2, %rd34;
	ld.global.f32 	%f183, [%rd37];
	sub.f32 	%f184, %f1, %f181;
	sub.f32 	%f185, %f2, %f182;
	sub.f32 	%f186, %f3, %f183;
	mul.lo.s32 	%r86, %r104, 9;
	mul.wide.u32 	%rd38, %r86, 4;
	add.s64 	%rd39, %rd1, %rd38;
	ld.global.f32 	%f187, [%rd39];
	ld.global.f32 	%f188, [%rd39+4];
	mul.f32 	%f189, %f185, %f188;
	fma.rn.f32 	%f190, %f184, %f187, %f189;
	ld.global.f32 	%f191, [%rd39+8];
	fma.rn.f32 	%f192, %f186, %f191, %f190;
	ld.global.f32 	%f193, [%rd39+12];
	ld.global.f32 	%f194, [%rd39+16];
	mul.f32 	%f195, %f185, %f194;
	fma.rn.f32 	%f196, %f184, %f193, %f195;
	ld.global.f32 	%f197, [%rd39+20];
	fma.rn.f32 	%f198, %f186, %f197, %f196;
	ld.global.f32 	%f199, [%rd39+24];
	ld.global.f32 	%f200, [%rd39+28];
	mul.f32 	%f201, %f185, %f200;
	fma.rn.f32 	%f202, %f184, %f199, %f201;
	ld.global.f32 	%f203, [%rd39+32];
	fma.rn.f32 	%f204, %f186, %f203, %f202;
	mul.f32 	%f205, %f185, %f198;
	fma.rn.f32 	%f206, %f184, %f192, %f205;
	fma.rn.f32 	%f207, %f186, %f204, %f206;
	setp.lt.f32 	%p25, %f207, %f209;
	setp.eq.f32 	%p26, %f207, %f209;
	min.s32 	%r87, %r104, %r100;
	selp.b32 	%r88, %r87, %r100, %p26;
	selp.b32 	%r100, %r104, %r88, %p25;
$L__BB6_14:
	mad.lo.s32 	%r89, %r96, %r29, %r97;
	mul.wide.s32 	%rd40, %r89, 4;
	add.s64 	%rd41, %rd5, %rd40;
	cvt.u32.u16 	%r90, %rs3;
	prmt.b32 	%r91, %r90, %r100, 0x3340U;
	cvt.u32.u16 	%r92, %rs2;
	cvt.u32.u16 	%r93, %rs1;
	prmt.b32 	%r94, %r93, %r92, 0x3340U;
	prmt.b32 	%r95, %r94, %r91, 0x5410U;
	st.global.u32 	[%rd41], %r95;
	add.s32 	%r97, %r97, %r3;
	setp.lt.s32 	%p27, %r97, %r29;
	@%p27 bra 	$L__BB6_6;
	bra.uni 	$L__BB6_4;
$L__BB6_15:
	setp.ge.s32 	%p3, %r1, %r29;
	@%p3 bra 	$L__BB6_18;
	cvt.rn.f32.u32 	%f9, %r96;
	mul.lo.s32 	%r25, %r96, %r29;
	mov.u32 	%r108, %r1;
$L__BB6_17:
	ld.param.u64 	%rd42, [_Z6kernelyP6uchar4iiiPfS1_S1_S1__param_0];
	cvt.rn.f32.s32 	%f10, %r108;
	tex.2d.v4.u32.f32 	{%r40, %r41, %r42, %r43}, [%rd42, {%f10, %f9}];
	add.s32 	%r44, %r108, %r25;
	mul.wide.s32 	%rd12, %r44, 4;
	add.s64 	%rd13, %rd5, %rd12;
	prmt.b32 	%r45, %r42, 65535, 0x3340U;
	prmt.b32 	%r46, %r40, %r41, 0x3340U;
	prmt.b32 	%r47, %r46, %r45, 0x5410U;
	st.global.u32 	[%rd13], %r47;
	add.s32 	%r108, %r108, %r3;
	setp.lt.s32 	%p4, %r108, %r29;
	@%p4 bra 	$L__BB6_17;
$L__BB6_18:
	add.s32 	%r96, %r96, %r4;
	setp.lt.s32 	%p5, %r96, %r30;
	@%p5 bra 	$L__BB6_15;
$L__BB6_19:
	ret;

}


// ===== COMPILED SASS (sm_100) =====

	.target	sm_100

	.elftype	@"ET_EXEC"


//--------------------- .note.nv.tkinfo           --------------------------
	.section	.note.nv.tkinfo,"",@"SHT_NOTE"
	.sectionflags	@"SHF_NOTE_NV_TKINFO"
	.tkinfo
        /*0018*/ 	.word	0x00000002
        /*0030*/ 	.string	""
        /*0030*/ 	.string	"ptxas"
        /*0030*/ 	.string	"Cuda compilation tools, release 13.0, V13.0.88"
        /*0030*/ 	.string	"Build cuda_13.0.r13.0/compiler.36424714_0"
        /*0030*/ 	.string	"-arch sm_100 -m 64 "



//--------------------- .note.nv.cuinfo           --------------------------
	.section	.note.nv.cuinfo,"",@"SHT_NOTE"
	.sectionflags	@"SHF_NOTE_NV_CUINFO"
        /*0018*/ 	.short	0x0002
        /*001a*/ 	.short	0x0064
        /*001c*/ 	.short	0x0082
	.zero		2


//--------------------- .nv.info                  --------------------------
	.section	.nv.info,"",@"SHT_CUDA_INFO"
	.align	4


	//----- nvinfo : EIATTR_REGCOUNT
	.align		4
        /*0000*/ 	.byte	0x04, 0x2f
        /*0002*/ 	.short	(.L_1 - .L_0)
	.align		4
.L_0:
        /*0004*/ 	.word	index@(_Z18read_sample_pixelsyiPiP6float3)
        /*0008*/ 	.word	0x0000000e


	//----- nvinfo : EIATTR_FRAME_SIZE
	.align		4
.L_1:
        /*000c*/ 	.byte	0x04, 0x11
        /*000e*/ 	.short	(.L_3 - .L_2)
	.align		4
.L_2:
        /*0010*/ 	.word	index@(_Z18read_sample_pixelsyiPiP6float3)
        /*0014*/ 	.word	0x00000000


	//----- nvinfo : EIATTR_REGCOUNT
	.align		4
.L_3:
        /*0018*/ 	.byte	0x04, 0x2f
        /*001a*/ 	.short	(.L_5 - .L_4)
	.align		4
.L_4:
        /*001c*/ 	.word	index@(_Z12compute_sumsiPiP6float3PfS2_S2_)
        /*0020*/ 	.word	0x00000014


	//----- nvinfo : EIATTR_FRAME_SIZE
	.align		4
.L_5:
        /*0024*/ 	.byte	0x04, 0x11
        /*0026*/ 	.short	(.L_7 - .L_6)
	.align		4
.L_6:
        /*0028*/ 	.word	index@(_Z12compute_sumsiPiP6float3PfS2_S2_)
        /*002c*/ 	.word	0x00000000


	//----- nvinfo : EIATTR_REGCOUNT
	.align		4
.L_7:
        /*0030*/ 	.byte	0x04, 0x2f
        /*0032*/ 	.short	(.L_9 - .L_8)
	.align		4
.L_8:
        /*0034*/ 	.word	index@(_Z16compute_averagesiPfS_S_PiS_S_S_)
        /*0038*/ 	.word	0x00000011


	//----- nvinfo : EIATTR_FRAME_SIZE
	.align		4
.L_9:
        /*003c*/ 	.byte	0x04, 0x11
        /*003e*/ 	.short	(.L_11 - .L_10)
	.align		4
.L_10:
        /*0040*/ 	.word	index@($__internal_2_$__cuda_sm3x_div_rn_noftz_f32_slowpath)
        /*0044*/ 	.word	0x00000000


	//----- nvinfo : EIATTR_FRAME_SIZE
	.align		4
.L_11:
        /*0048*/ 	.byte	0x04, 0x11
        /*004a*/ 	.short	(.L_13 - .L_12)
	.align		4
.L_12:
        /*004c*/ 	.word	index@(_Z16compute_averagesiPfS_S_PiS_S_S_)
        /*0050*/ 	.word	0x00000000


	//----- nvinfo : EIATTR_REGCOUNT
	.align		4
.L_13:
        /*0054*/ 	.byte	0x04, 0x2f
        /*0056*/ 	.short	(.L_15 - .L_14)
	.align		4
.L_14:
        /*0058*/ 	.word	index@(_Z19compute_covariancesiPiP6float3PfS2_S2_S2_)
        /*005c*/ 	.word	0x00000014


	//----- nvinfo : EIATTR_FRAME_SIZE
	.align		4
.L_15:
        /*0060*/ 	.byte	0x04, 0x11
        /*0062*/ 	.short	(.L_17 - .L_16)
	.align		4
.L_16:
        /*0064*/ 	.word	index@(_Z19compute_covariancesiPiP6float3PfS2_S2_S2_)
        /*0068*/ 	.word	0x00000000


	//----- nvinfo : EIATTR_REGCOUNT
	.align		4
.L_17:
        /*006c*/ 	.byte	0x04, 0x2f
        /*006e*/ 	.short	(.L_19 - .L_18)
	.align		4
.L_18:
        /*0070*/ 	.word	index@(_Z20finalize_covariancesiPfPi)
        /*0074*/ 	.word	0x00000018


	//----- nvinfo : EIATTR_FRAME_SIZE
	.align		4
.L_19:
        /*0078*/ 	.byte	0x04, 0x11
        /*007a*/ 	.short	(.L_21 - .L_20)
	.align		4
.L_20:
        /*007c*/ 	.word	index@($__internal_1_$__cuda_sm20_rcp_rn_f32_slowpath)
        /*0080*/ 	.word	0x00000000


	//----- nvinfo : EIATTR_FRAME_SIZE
	.align		4
.L_21:
        /*0084*/ 	.byte	0x04, 0x11
        /*0086*/ 	.short	(.L_23 - .L_22)
	.align		4
.L_22:
        /*0088*/ 	.word	index@(_Z20finalize_covariancesiPfPi)
        /*008c*/ 	.word	0x00000000


	//----- nvinfo : EIATTR_REGCOUNT
	.align		4
.L_23:
        /*0090*/ 	.byte	0x04, 0x2f
        /*0092*/ 	.short	(.L_25 - .L_24)
	.align		4
.L_24:
        /*0094*/ 	.word	index@(_Z18invert_covariancesiPfS_)
        /*0098*/ 	.word	0x00000016


	//----- nvinfo : EIATTR_FRAME_SIZE
	.align		4
.L_25:
        /*009c*/ 	.byte	0x04, 0x11
        /*009e*/ 	.short	(.L_27 - .L_26)
	.align		4
.L_26:
        /*00a0*/ 	.word	index@($__internal_0_$__cuda_sm20_rcp_rn_f32_slowpath)
        /*00a4*/ 	.word	0x00000000


	//----- nvinfo : EIATTR_FRAME_SIZE
	.align		4
.L_27:
        /*00a8*/ 	.byte	0x04, 0x11
        /*00aa*/ 	.short	(.L_29 - .L_28)
	.align		4
.L_28:
        /*00ac*/ 	.word	index@(_Z18invert_covariancesiPfS_)
        /*00b0*/ 	.word	0x00000000


	//----- nvinfo : EIATTR_REGCOUNT
	.align		4
.L_29:
        /*00b4*/ 	.byte	0x04, 0x2f
        /*00b6*/ 	.short	(.L_31 - .L_30)
	.align		4
.L_30:
        /*00b8*/ 	.word	index@(_Z6kernelyP6uchar4iiiPfS1_S1_S1_)
        /*00bc*/ 	.word	0x00000028


	//----- nvinfo : EIATTR_FRAME_SIZE
	.align		4
.L_31:
        /*00c0*/ 	.byte	0x04, 0x11
        /*00c2*/ 	.short	(.L_33 - .L_32)
	.align		4
.L_32:
        /*00c4*/ 	.word	index@(_Z6kernelyP6uchar4iiiPfS1_S1_S1_)
        /*00c8*/ 	.word	0x00000000


	//----- nvinfo : EIATTR_MIN_STACK_SIZE
	.align		4
.L_33:
        /*00cc*/ 	.byte	0x04, 0x12
        /*00ce*/ 	.short	(.L_35 - .L_34)
	.align		4
.L_34:
        /*00d0*/ 	.word	index@(_Z6kernelyP6uchar4iiiPfS1_S1_S1_)
        /*00d4*/ 	.word	0x00000000


	//----- nvinfo : EIATTR_MIN_STACK_SIZE
	.align		4
.L_35:
        /*00d8*/ 	.byte	0x04, 0x12
        /*00da*/ 	.short	(.L_37 - .L_36)
	.align		4
.L_36:
        /*00dc*/ 	.word	index@(_Z18invert_covariancesiPfS_)
        /*00e0*/ 	.word	0x00000000


	//----- nvinfo : EIATTR_MIN_STACK_SIZE
	.align		4
.L_37:
        /*00e4*/ 	.byte	0x04, 0x12
        /*00e6*/ 	.short	(.L_39 - .L_38)
	.align		4
.L_38:
        /*00e8*/ 	.word	index@(_Z20finalize_covariancesiPfPi)
        /*00ec*/ 	.word	0x00000000


	//----- nvinfo : EIATTR_MIN_STACK_SIZE
	.align		4
.L_39:
        /*00f0*/ 	.byte	0x04, 0x12
        /*00f2*/ 	.short	(.L_41 - .L_40)
	.align		4
.L_40:
        /*00f4*/ 	.word	index@(_Z19compute_covariancesiPiP6float3PfS2_S2_S2_)
        /*00f8*/ 	.word	0x00000000


	//----- nvinfo : EIATTR_MIN_STACK_SIZE
	.align		4
.L_41:
        /*00fc*/ 	.byte	0x04, 0x12
        /*00fe*/ 	.short	(.L_43 - .L_42)
	.align		4
.L_42:
        /*0100*/ 	.word	index@(_Z16compute_averagesiPfS_S_PiS_S_S_)
        /*0104*/ 	.word	0x00000000


	//----- nvinfo : EIATTR_MIN_STACK_SIZE
	.align		4
.L_43:
        /*0108*/ 	.byte	0x04, 0x12
        /*010a*/ 	.short	(.L_45 - .L_44)
	.align		4
.L_44:
        /*010c*/ 	.word	index@(_Z12compute_sumsiPiP6float3PfS2_S2_)
        /*0110*/ 	.word	0x00000000


	//----- nvinfo : EIATTR_MIN_STACK_SIZE
	.align		4
.L_45:
        /*0114*/ 	.byte	0x04, 0x12
        /*0116*/ 	.short	(.L_47 - .L_46)
	.align		4
.L_46:
        /*0118*/ 	.word	index@(_Z18read_sample_pixelsyiPiP6float3)
        /*011c*/ 	.word	0x00000000
.L_47:


//--------------------- .nv.compat                --------------------------
	.section	.nv.compat,"",@"SHT_CUDA_COMPAT_INFO"
	.align	4
        /*0000*/ 	.byte	0x02, 0x09, 0x00, 0x00, 0x02, 0x02, 0x02, 0x00, 0x02, 0x05, 0x05, 0x00, 0x03, 0x07, 0x01, 0x01
        /*0010*/ 	.byte	0x02, 0x03, 0x00, 0x00, 0x02, 0x06, 0x01, 0x00, 0x04, 0x0b, 0x08, 0x00, 0x01, 0x00, 0x00, 0x00
        /*0020*/ 	.byte	0x00, 0x00, 0x00, 0x00


//--------------------- .nv.info._Z6kernelyP6uchar4iiiPfS1_S1_S1_ --------------------------
	.section	.nv.info._Z6kernelyP6uchar4iiiPfS1_S1_S1_,"",@"SHT_CUDA_INFO"
	.sectionflags	@""
	.align	4


	//----- nvinfo : EIATTR_CUDA_API_VERSION
	.align		4
        /*0000*/ 	.byte	0x04, 0x37
        /*0002*/ 	.short	(.L_49 - .L_48)
.L_48:
        /*0004*/ 	.word	0x00000082


	//----- nvinfo : EIATTR_KPARAM_INFO
	.align		4
.L_49:
        /*0008*/ 	.byte	0x04, 0x17
        /*000a*/ 	.short	(.L_51 - .L_50)
.L_50:
        /*000c*/ 	.word	0x00000000
        /*0010*/ 	.short	0x0008
        /*0012*/ 	.short	0x0038
        /*0014*/ 	.byte	0x00, 0xf5, 0x21, 0x00


	//----- nvinfo : EIATTR_KPARAM_INFO
	.align		4
.L_51:
        /*0018*/ 	.byte	0x04, 0x17
        /*001a*/ 	.short	(.L_53 - .L_52)
.L_52:
        /*001c*/ 	.word	0x00000000
        /*0020*/ 	.short	0x0007
        /*0022*/ 	.short	0x0030
        /*0024*/ 	.byte	0x00, 0xf5, 0x21, 0x00


	//----- nvinfo : EIATTR_KPARAM_INFO
	.align		4
.L_53:
        /*0028*/ 	.byte	0x04, 0x17
        /*002a*/ 	.short	(.L_55 - .L_54)
.L_54:
        /*002c*/ 	.word	0x00000000
        /*0030*/ 	.short	0x0006
        /*0032*/ 	.short	0x0028
        /*0034*/ 	.byte	0x00, 0xf5, 0x21, 0x00


	//----- nvinfo : EIATTR_KPARAM_INFO
	.align		4
.L_55:
        /*0038*/ 	.byte	0x04, 0x17
        /*003a*/ 	.short	(.L_57 - .L_56)
.L_56:
        /*003c*/ 	.word	0x00000000
        /*0040*/ 	.short	0x0005
        /*0042*/ 	.short	0x0020
        /*0044*/ 	.byte	0x00, 0xf5, 0x21, 0x00


	//----- nvinfo : EIATTR_KPARAM_INFO
	.align		4
.L_57:
        /*0048*/ 	.byte	0x04, 0x17
        /*004a*/ 	.short	(.L_59 - .L_58)
.L_58:
        /*004c*/ 	.word	0x00000000
        /*0050*/ 	.short	0x0004
        /*0052*/ 	.short	0x0018
        /*0054*/ 	.byte	0x00, 0xf0, 0x11, 0x00


	//----- nvinfo : EIATTR_KPARAM_INFO
	.align		4
.L_59:
        /*0058*/ 	.byte	0x04, 0x17
        /*005a*/ 	.short	(.L_61 - .L_60)
.L_60:
        /*005c*/ 	.word	0x00000000
        /*0060*/ 	.short	0x0003
        /*0062*/ 	.short	0x0014
        /*0064*/ 	.byte	0x00, 0xf0, 0x11, 0x00


	//----- nvinfo : EIATTR_KPARAM_INFO
	.align		4
.L_61:
        /*0068*/ 	.byte	0x04, 0x17
        /*006a*/ 	.short	(.L_63 - .L_62)
.L_62:
        /*006c*/ 	.word	0x00000000
        /*0070*/ 	.short	0x0002
        /*0072*/ 	.short	0x0010
        /*0074*/ 	.byte	0x00, 0xf0, 0x11, 0x00


	//----- nvinfo : EIATTR_KPARAM_INFO
	.align		4
.L_63:
        /*0078*/ 	.byte	0x04, 0x17
        /*007a*/ 	.short	(.L_65 - .L_64)
.L_64:
        /*007c*/ 	.word	0x00000000
        /*0080*/ 	.short	0x0001
        /*0082*/ 	.short	0x0008
        /*0084*/ 	.byte	0x00, 0xf5, 0x21, 0x00


	//----- nvinfo : EIATTR_KPARAM_INFO
	.align		4
.L_65:
        /*0088*/ 	.byte	0x04, 0x17
        /*008a*/ 	.short	(.L_67 - .L_66)
.L_66:
        /*008c*/ 	.word	0x00000000
        /*0090*/ 	.short	0x0000
        /*0092*/ 	.short	0x0000
        /*0094*/ 	.byte	0x00, 0xf0, 0x21, 0x00


	//----- nvinfo : EIATTR_SPARSE_MMA_MASK
	.align		4
.L_67:
        /*0098*/ 	.byte	0x03, 0x50
        /*009a*/ 	.short	0x0000


	//----- nvinfo : EIATTR_MAXREG_COUNT
	.align		4
        /*009c*/ 	.byte	0x03, 0x1b
        /*009e*/ 	.short	0x00ff


	//----- nvinfo : EIATTR_MERCURY_ISA_VERSION
	.align		4
        /*00a0*/ 	.byte	0x03, 0x5f
        /*00a2*/ 	.short	0x0101


	//----- nvinfo : EIATTR_VRC_CTA_INIT_COUNT
	.align		4
        /*00a4*/ 	.byte	0x02, 0x4a
	.zero		1
	.zero		1


	//----- nvinfo : EIATTR_EXIT_INSTR_OFFSETS
	.align		4
        /*00a8*/ 	.byte	0x04, 0x1c
        /*00aa*/ 	.short	(.L_69 - .L_68)


	//   ....[0]....
.L_68:
        /*00ac*/ 	.word	0x000000f0


	//   ....[1]....
        /*00b0*/ 	.word	0x00000300


	//   ....[2]....
        /*00b4*/ 	.word	0x00001710


	//----- nvinfo : EIATTR_CRS_STACK_SIZE
	.align		4
.L_69:
        /*00b8*/ 	.byte	0x04, 0x1e
        /*00ba*/ 	.short	(.L_71 - .L_70)
.L_70:
        /*00bc*/ 	.word	0x00000000


	//----- nvinfo : EIATTR_CBANK_PARAM_SIZE
	.align		4
.L_71:
        /*00c0*/ 	.byte	0x03, 0x19
        /*00c2*/ 	.short	0x0040


	//----- nvinfo : EIATTR_PARAM_CBANK
	.align		4
        /*00c4*/ 	.byte	0x04, 0x0a
        /*00c6*/ 	.short	(.L_73 - .L_72)
	.align		4
.L_72:
        /*00c8*/ 	.word	index@(.nv.constant0._Z6kernelyP6uchar4iiiPfS1_S1_S1_)
        /*00cc*/ 	.short	0x0380
        /*00ce*/ 	.short	0x0040


	//----- nvinfo : EIATTR_SW_WAR
	.align		4
.L_73:
        /*00d0*/ 	.byte	0x04, 0x36
        /*00d2*/ 	.short	(.L_75 - .L_74)
.L_74:
        /*00d4*/ 	.word	0x00000008
.L_75:


//--------------------- .nv.info._Z18invert_covariancesiPfS_ --------------------------
	.section	.nv.info._Z18invert_covariancesiPfS_,"",@"SHT_CUDA_INFO"
	.sectionflags	@""
	.align	4


	//----- nvinfo : EIATTR_CUDA_API_VERSION
	.align		4
        /*0000*/ 	.byte	0x04, 0x37
        /*0002*/ 	.short	(.L_77 - .L_76)
.L_76:
        /*0004*/ 	.word	0x00000082


	//----- nvinfo : EIATTR_KPARAM_INFO
	.align		4
.L_77:
        /*0008*/ 	.byte	0x04, 0x17
        /*000a*/ 	.short	(.L_79 - .L_78)
.L_78:
        /*000c*/ 	.word	0x00000000
        /*0010*/ 	.short	0x0002
        /*0012*/ 	.short	0x0010
        /*0014*/ 	.byte	0x00, 0xf5, 0x21, 0x00


	//----- nvinfo : EIATTR_KPARAM_INFO
	.align		4
.L_79:
        /*0018*/ 	.byte	0x04, 0x17
        /*001a*/ 	.short	(.L_81 - .L_80)
.L_80:
        /*001c*/ 	.word	0x00000000
        /*0020*/ 	.short	0x0001
        /*0022*/ 	.short	0x0008
        /*0024*/ 	.byte	0x00, 0xf5, 0x21, 0x00


	//----- nvinfo : EIATTR_KPARAM_INFO
	.align		4
.L_81:
        /*0028*/ 	.byte	0x04, 0x17
        /*002a*/ 	.short	(.L_83 - .L_82)
.L_82:
        /*002c*/ 	.word	0x00000000
        /*0030*/ 	.short	0x0000
        /*0032*/ 	.short	0x0000
        /*0034*/ 	.byte	0x00, 0xf0, 0x11, 0x00


	//----- nvinfo : EIATTR_SPARSE_MMA_MASK
	.align		4
.L_83:
        /*0038*/ 	.byte	0x03, 0x50
        /*003a*/ 	.short	0x0000


	//----- nvinfo : EIATTR_MAXREG_COUNT
	.align		4
        /*003c*/ 	.byte	0x03, 0x1b
        /*003e*/ 	.short	0x00ff


	//----- nvinfo : EIATTR_MERCURY_ISA_VERSION
	.align		4
        /*0040*/ 	.byte	0x03, 0x5f
        /*0042*/ 	.short	0x0101


	//----- nvinfo : EIATTR_VRC_CTA_INIT_COUNT
	.align		4
        /*0044*/ 	.byte	0x02, 0x4a
	.zero		1
	.zero		1


	//----- nvinfo : EIATTR_EXIT_INSTR_OFFSETS
	.align		4
        /*0048*/ 	.byte	0x04, 0x1c
        /*004a*/ 	.short	(.L_85 - .L_84)


	//   ....[0]....
.L_84:
        /*004c*/ 	.word	0x00000070


	//   ....[1]....
        /*0050*/ 	.word	0x000002b0


	//   ....[2]....
        /*0054*/ 	.word	0x000007b0


	//----- nvinfo : EIATTR_CRS_STACK_SIZE
	.align		4
.L_85:
        /*0058*/ 	.byte	0x04, 0x1e
        /*005a*/ 	.short	(.L_87 - .L_86)
.L_86:
        /*005c*/ 	.word	0x00000000


	//----- nvinfo : EIATTR_CBANK_PARAM_SIZE
	.align		4
.L_87:
        /*0060*/ 	.byte	0x03, 0x19
        /*0062*/ 	.short	0x0018


	//----- nvinfo : EIATTR_PARAM_CBANK
	.align		4
        /*0064*/ 	.byte	0x04, 0x0a
        /*0066*/ 	.short	(.L_89 - .L_88)
	.align		4
.L_88:
        /*0068*/ 	.word	index@(.nv.constant0._Z18invert_covariancesiPfS_)
        /*006c*/ 	.short	0x0380
        /*006e*/ 	.short	0x0018


	//----- nvinfo : EIATTR_SW_WAR
	.align		4
.L_89:
        /*0070*/ 	.byte	0x04, 0x36
        /*0072*/ 	.short	(.L_91 - .L_90)
.L_90:
        /*0074*/ 	.word	0x00000008
.L_91:


//--------------------- .nv.info._Z20finalize_covariancesiPfPi --------------------------
	.section	.nv.info._Z20finalize_covariancesiPfPi,"",@"SHT_CUDA_INFO"
	.sectionflags	@""
	.align	4


	//----- nvinfo : EIATTR_CUDA_API_VERSION
	.align		4
        /*0000*/ 	.byte	0x04, 0x37
        /*0002*/ 	.short	(.L_93 - .L_92)
.L_92:
        /*0004*/ 	.word	0x00000082


	//----- nvinfo : EIATTR_KPARAM_INFO
	.align		4
.L_93:
        /*0008*/ 	.byte	0x04, 0x17
        /*000a*/ 	.short	(.L_95 - .L_94)
.L_94:
        /*000c*/ 	.word	0x00000000
        /*0010*/ 	.short	0x0002
        /*0012*/ 	.short	0x0010
        /*0014*/ 	.byte	0x00, 0xf5, 0x21, 0x00


	//----- nvinfo : EIATTR_KPARAM_INFO
	.align		4
.L_95:
        /*0018*/ 	.byte	0x04, 0x17
        /*001a*/ 	.short	(.L_97 - .L_96)
.L_96:
        /*001c*/ 	.word	0x00000000
        /*0020*/ 	.short	0x0001
        /*0022*/ 	.short	0x0008
        /*0024*/ 	.byte	0x00, 0xf5, 0x21, 0x00


	//----- nvinfo : EIATTR_KPARAM_INFO
	.align		4
.L_97:
        /*0028*/ 	.byte	0x04, 0x17
        /*002a*/ 	.short	(.L_99 - .L_98)
.L_98:
        /*002c*/ 	.word	0x00000000
        /*0030*/ 	.short	0x0000
        /*0032*/ 	.short	0x0000
        /*0034*/ 	.byte	0x00, 0xf0, 0x11, 0x00


	//----- nvinfo : EIATTR_SPARSE_MMA_MASK
	.align		4
.L_99:
        /*0038*/ 	.byte	0x03, 0x50
        /*003a*/ 	.short	0x0000


	//----- nvinfo : EIATTR_MAXREG_COUNT
	.align		4
        /*003c*/ 	.byte	0x03, 0x1b
        /*003e*/ 	.short	0x00ff


	//----- nvinfo : EIATTR_MERCURY_ISA_VERSION
	.align		4
        /*0040*/ 	.byte	0x03, 0x5f
        /*0042*/ 	.short	0x0101


	//----- nvinfo : EIATTR_VRC_CTA_INIT_COUNT
	.align		4
        /*0044*/ 	.byte	0x02, 0x4a
	.zero		1
	.zero		1


	//----- nvinfo : EIATTR_EXIT_INSTR_OFFSETS
	.align		4
        /*0048*/ 	.byte	0x04, 0x1c
        /*004a*/ 	.short	(.L_101 - .L_100)


	//   ....[0]....
.L_100:
        /*004c*/ 	.word	0x00000070


	//   ....[1]....
        /*0050*/ 	.word	0x000003b0


	//   ....[2]....
        /*0054*/ 	.word	0x00000480


	//----- nvinfo : EIATTR_CRS_STACK_SIZE
	.align		4
.L_101:
        /*0058*/ 	.byte	0x04, 0x1e
        /*005a*/ 	.short	(.L_103 - .L_102)
.L_102:
        /*005c*/ 	.word	0x00000000


	//----- nvinfo : EIATTR_CBANK_PARAM_SIZE
	.align		4
.L_103:
        /*0060*/ 	.byte	0x03, 0x19
        /*0062*/ 	.short	0x0018


	//----- nvinfo : EIATTR_PARAM_CBANK
	.align		4
        /*0064*/ 	.byte	0x04, 0x0a
        /*0066*/ 	.short	(.L_105 - .L_104)
	.align		4
.L_104:
        /*0068*/ 	.word	index@(.nv.constant0._Z20finalize_covariancesiPfPi)
        /*006c*/ 	.short	0x0380
        /*006e*/ 	.short	0x0018


	//----- nvinfo : EIATTR_SW_WAR
	.align		4
.L_105:
        /*0070*/ 	.byte	0x04, 0x36
        /*0072*/ 	.short	(.L_107 - .L_106)
.L_106:
        /*0074*/ 	.word	0x00000008
.L_107:


//--------------------- .nv.info._Z19compute_covariancesiPiP6float3PfS2_S2_S2_ --------------------------
	.section	.nv.info._Z19compute_covariancesiPiP6float3PfS2_S2_S2_,"",@"SHT_CUDA_INFO"
	.sectionflags	@""
	.align	4


	//----- nvinfo : EIATTR_CUDA_API_VERSION
	.align		4
        /*0000*/ 	.byte	0x04, 0x37
        /*0002*/ 	.short	(.L_109 - .L_108)
.L_108:
        /*0004*/ 	.word	0x00000082


	//----- nvinfo : EIATTR_KPARAM_INFO
	.align		4
.L_109:
        /*0008*/ 	.byte	0x04, 0x17
        /*000a*/ 	.short	(.L_111 - .L_110)
.L_110:
        /*000c*/ 	.word	0x00000000
        /*0010*/ 	.short	0x0006
        /*0012*/ 	.short	0x0030
        /*0014*/ 	.byte	0x00, 0xf5, 0x21, 0x00


	//----- nvinfo : EIATTR_KPARAM_INFO
	.align		4
.L_111:
        /*0018*/ 	.byte	0x04, 0x17
        /*001a*/ 	.short	(.L_113 - .L_112)
.L_112:
        /*001c*/ 	.word	0x00000000
        /*0020*/ 	.short	0x0005
        /*0022*/ 	.short	0x0028
        /*0024*/ 	.byte	0x00, 0xf5, 0x21, 0x00


	//----- nvinfo : EIATTR_KPARAM_INFO
	.align		4
.L_113:
        /*0028*/ 	.byte	0x04, 0x17
        /*002a*/ 	.short	(.L_115 - .L_114)
.L_114:
        /*002c*/ 	.word	0x00000000
        /*0030*/ 	.short	0x0004
        /*0032*/ 	.short	0x0020
        /*0034*/ 	.byte	0x00, 0xf5, 0x21, 0x00


	//----- nvinfo : EIATTR_KPARAM_INFO
	.align		4
.L_115:
        /*0038*/ 	.byte	0x04, 0x17
        /*003a*/ 	.short	(.L_117 - .L_116)
.L_116:
        /*003c*/ 	.word	0x00000000
        /*0040*/ 	.short	0x0003
        /*0042*/ 	.short	0x0018
        /*0044*/ 	.byte	0x00, 0xf5, 0x21, 0x00


	//----- nvinfo : EIATTR_KPARAM_INFO
	.align		4
.L_117:
        /*0048*/ 	.byte	0x04, 0x17
        /*004a*/ 	.short	(.L_119 - .L_118)
.L_118:
        /*004c*/ 	.word	0x00000000
        /*0050*/ 	.short	0x0002
        /*0052*/ 	.short	0x0010
        /*0054*/ 	.byte	0x00, 0xf5, 0x21, 0x00


	//----- nvinfo : EIATTR_KPARAM_INFO
	.align		4
.L_119:
        /*0058*/ 	.byte	0x04, 0x17
        /*005a*/ 	.short	(.L_121 - .L_120)
.L_120:
        /*005c*/ 	.word	0x00000000
        /*0060*/ 	.short	0x0001
        /*0062*/ 	.short	0x0008
        /*0064*/ 	.byte	0x00, 0xf5, 0x21, 0x00


	//----- nvinfo : EIATTR_KPARAM_INFO
	.align		4
.L_121:
        /*0068*/ 	.byte	0x04, 0x17
        /*006a*/ 	.short	(.L_123 - .L_122)
.L_122:
        /*006c*/ 	.word	0x00000000
        /*0070*/ 	.short	0x0000
        /*0072*/ 	.short	0x0000
        /*0074*/ 	.byte	0x00, 0xf0, 0x11, 0x00


	//----- nvinfo : EIATTR_SPARSE_MMA_MASK
	.align		4
.L_123:
        /*0078*/ 	.byte	0x03, 0x50
        /*007a*/ 	.short	0x0000


	//----- nvinfo : EIATTR_MAXREG_COUNT
	.align		4
        /*007c*/ 	.byte	0x03, 0x1b
        /*007e*/ 	.short	0x00ff


	//----- nvinfo : EIATTR_MERCURY_ISA_VERSION
	.align		4
        /*0080*/ 	.byte	0x03, 0x5f
        /*0082*/ 	.short	0x0101


	//----- nvinfo : EIATTR_VRC_CTA_INIT_COUNT
	.align		4
        /*0084*/ 	.byte	0x02, 0x4a
	.zero		1
	.zero		1


	//----- nvinfo : EIATTR_EXIT_INSTR_OFFSETS
	.align		4
        /*0088*/ 	.byte	0x04, 0x1c
        /*008a*/ 	.short	(.L_125 - .L_124)


	//   ....[0]....
.L_124:
        /*008c*/ 	.word	0x00000070


	//   ....[1]....
        /*0090*/ 	.word	0x000002f0


	//----- nvinfo : EIATTR_CBANK_PARAM_SIZE
	.align		4
.L_125:
        /*0094*/ 	.byte	0x03, 0x19
        /*0096*/ 	.short	0x0038


	//----- nvinfo : EIATTR_PARAM_CBANK
	.align		4
        /*0098*/ 	.byte	0x04, 0x0a
        /*009a*/ 	.short	(.L_127 - .L_126)
	.align		4
.L_126:
        /*009c*/ 	.word	index@(.nv.constant0._Z19compute_covariancesiPiP6float3PfS2_S2_S2_)
        /*00a0*/ 	.short	0x0380
        /*00a2*/ 	.short	0x0038


	//----- nvinfo : EIATTR_SW_WAR
	.align		4
.L_127:
        /*00a4*/ 	.byte	0x04, 0x36
        /*00a6*/ 	.short	(.L_129 - .L_128)
.L_128:
        /*00a8*/ 	.word	0x00000008
.L_129:


//--------------------- .nv.info._Z16compute_averagesiPfS_S_PiS_S_S_ --------------------------
	.section	.nv.info._Z16compute_averagesiPfS_S_PiS_S_S_,"",@"SHT_CUDA_INFO"
	.sectionflags	@""
	.align	4


	//----- nvinfo : EIATTR_CUDA_API_VERSION
	.align		4
        /*0000*/ 	.byte	0x04, 0x37
        /*0002*/ 	.short	(.L_131 - .L_130)
.L_130:
        /*0004*/ 	.word	0x00000082


	//----- nvinfo : EIATTR_KPARAM_INFO
	.align		4
.L_131:
        /*0008*/ 	.byte	0x04, 0x17
        /*000a*/ 	.short	(.L_133 - .L_132)
.L_132:
        /*000c*/ 	.word	0x00000000
        /*0010*/ 	.short	0x0007
        /*0012*/ 	.short	0x0038
        /*0014*/ 	.byte	0x00, 0xf5, 0x21, 0x00


	//----- nvinfo : EIATTR_KPARAM_INFO
	.align		4
.L_133:
        /*0018*/ 	.byte	0x04, 0x17
        /*001a*/ 	.short	(.L_135 - .L_134)
.L_134:
        /*001c*/ 	.word	0x00000000
        /*0020*/ 	.short	0x0006
        /*0022*/ 	.short	0x0030
        /*0024*/ 	.byte	0x00, 0xf5, 0x21, 0x00


	//----- nvinfo : EIATTR_KPARAM_INFO
	.align		4
.L_135:
        /*0028*/ 	.byte	0x04, 0x17
        /*002a*/ 	.short	(.L_137 - .L_136)
.L_136:
        /*002c*/ 	.word	0x00000000
        /*0030*/ 	.short	0x0005
        /*0032*/ 	.short	0x0028
        /*0034*/ 	.byte	0x00, 0xf5, 0x21, 0x00


	//----- nvinfo : EIATTR_KPARAM_INFO
	.align		4
.L_137:
        /*0038*/ 	.byte	0x04, 0x17
        /*003a*/ 	.short	(.L_139 - .L_138)
.L_138:
        /*003c*/ 	.word	0x00000000
        /*0040*/ 	.short	0x0004
        /*0042*/ 	.short	0x0020
        /*0044*/ 	.byte	0x00, 0xf5, 0x21, 0x00


	//----- nvinfo : EIATTR_KPARAM_INFO
	.align		4
.L_139:
        /*0048*/ 	.byte	0x04, 0x17
        /*004a*/ 	.short	(.L_141 - .L_140)
.L_140:
        /*004c*/ 	.word	0x00000000
        /*0050*/ 	.short	0x0003
        /*0052*/ 	.short	0x0018
        /*0054*/ 	.byte	0x00, 0xf5, 0x21, 0x00


	//----- nvinfo : EIATTR_KPARAM_INFO
	.align		4
.L_141:
        /*0058*/ 	.byte	0x04, 0x17
        /*005a*/ 	.short	(.L_143 - .L_142)
.L_142:
        /*005c*/ 	.word	0x00000000
        /*0060*/ 	.short	0x0002
        /*0062*/ 	.short	0x0010
        /*0064*/ 	.byte	0x00, 0xf5, 0x21, 0x00


	//----- nvinfo : EIATTR_KPARAM_INFO
	.align		4
.L_143:
        /*0068*/ 	.byte	0x04, 0x17
        /*006a*/ 	.short	(.L_145 - .L_144)
.L_144:
        /*006c*/ 	.word	0x00000000
        /*0070*/ 	.short	0x0001
        /*0072*/ 	.short	0x0008
        /*0074*/ 	.byte	0x00, 0xf5, 0x21, 0x00


	//----- nvinfo : EIATTR_KPARAM_INFO
	.align		4
.L_145:
        /*0078*/ 	.byte	0x04, 0x17
        /*007a*/ 	.short	(.L_147 - .L_146)
.L_146:
        /*007c*/ 	.word	0x00000000
        /*0080*/ 	.short	0x0000
        /*0082*/ 	.short	0x0000
        /*0084*/ 	.byte	0x00, 0xf0, 0x11, 0x00


	//----- nvinfo : EIATTR_SPARSE_MMA_MASK
	.align		4
.L_147:
        /*0088*/ 	.byte	0x03, 0x50
        /*008a*/ 	.short	0x0000


	//----- nvinfo : EIATTR_MAXREG_COUNT
	.align		4
        /*008c*/ 	.byte	0x03, 0x1b
        /*008e*/ 	.short	0x00ff


	//----- nvinfo : EIATTR_MERCURY_ISA_VERSION
	.align		4
        /*0090*/ 	.byte	0x03, 0x5f
        /*0092*/ 	.short	0x0101


	//----- nvinfo : EIATTR_VRC_CTA_INIT_COUNT
	.align		4
        /*0094*/ 	.byte	0x02, 0x4a
	.zero		1
	.zero		1


	//----- nvinfo : EIATTR_EXIT_INSTR_OFFSETS
	.align		4
        /*0098*/ 	.byte	0x04, 0x1c
        /*009a*/ 	.short	(.L_149 - .L_148)


	//   ....[0]....
.L_148:
        /*009c*/ 	.word	0x00000070


	//   ....[1]....
        /*00a0*/ 	.word	0x00000480


	//   ....[2]....
        /*00a4*/ 	.word	0x00000520


	//----- nvinfo : EIATTR_CRS_STACK_SIZE
	.align		4
.L_149:
        /*00a8*/ 	.byte	0x04, 0x1e
        /*00aa*/ 	.short	(.L_151 - .L_150)
.L_150:
        /*00ac*/ 	.word	0x00000000


	//----- nvinfo : EIATTR_CBANK_PARAM_SIZE
	.align		4
.L_151:
        /*00b0*/ 	.byte	0x03, 0x19
        /*00b2*/ 	.short	0x0040


	//----- nvinfo : EIATTR_PARAM_CBANK
	.align		4
        /*00b4*/ 	.byte	0x04, 0x0a
        /*00b6*/ 	.short	(.L_153 - .L_152)
	.align		4
.L_152:
        /*00b8*/ 	.word	index@(.nv.constant0._Z16compute_averagesiPfS_S_PiS_S_S_)
        /*00bc*/ 	.short	0x0380
        /*00be*/ 	.short	0x0040


	//----- nvinfo : EIATTR_SW_WAR
	.align		4
.L_153:
        /*00c0*/ 	.byte	0x04, 0x36
        /*00c2*/ 	.short	(.L_155 - .L_154)
.L_154:
        /*00c4*/ 	.word	0x00000008
.L_155:


//--------------------- .nv.info._Z12compute_sumsiPiP6float3PfS2_S2_ --------------------------
	.section	.nv.info._Z12compute_sumsiPiP6float3PfS2_S2_,"",@"SHT_CUDA_INFO"
	.sectionflags	@""
	.align	4


	//----- nvinfo : EIATTR_CUDA_API_VERSION
	.align		4
        /*0000*/ 	.byte	0x04, 0x37
        /*0002*/ 	.short	(.L_157 - .L_156)
.L_156:
        /*0004*/ 	.word	0x00000082


	//----- nvinfo : EIATTR_KPARAM_INFO
	.align		4
.L_157:
        /*0008*/ 	.byte	0x04, 0x17
        /*000a*/ 	.short	(.L_159 - .L_158)
.L_158:
        /*000c*/ 	.word	0x00000000
        /*0010*/ 	.short	0x0005
        /*0012*/ 	.short	0x0028
        /*0014*/ 	.byte	0x00, 0xf5, 0x21, 0x00


	//----- nvinfo : EIATTR_KPARAM_INFO
	.align		4
.L_159:
        /*0018*/ 	.byte	0x04, 0x17
        /*001a*/ 	.short	(.L_161 - .L_160)
.L_160:
        /*001c*/ 	.word	0x00000000
        /*0020*/ 	.short	0x0004
        /*0022*/ 	.short	0x0020
        /*0024*/ 	.byte	0x00, 0xf5, 0x21, 0x00


	//----- nvinfo : EIATTR_KPARAM_INFO
	.align		4
.L_161:
        /*0028*/ 	.byte	0x04, 0x17
        /*002a*/ 	.short	(.L_163 - .L_162)
.L_162:
        /*002c*/ 	.word	0x00000000
        /*0030*/ 	.short	0x0003
        /*0032*/ 	.short	0x0018
        /*0034*/ 	.byte	0x00, 0xf5, 0x21, 0x00


	//----- nvinfo : EIATTR_KPARAM_INFO
	.align		4
.L_163:
        /*0038*/ 	.byte	0x04, 0x17
        /*003a*/ 	.short	(.L_165 - .L_164)
.L_164:
        /*003c*/ 	.word	0x00000000
        /*0040*/ 	.short	0x0002
        /*0042*/ 	.short	0x0010
        /*0044*/ 	.byte	0x00, 0xf5, 0x21, 0x00


	//----- nvinfo : EIATTR_KPARAM_INFO
	.align		4
.L_165:
        /*0048*/ 	.byte	0x04, 0x17
        /*004a*/ 	.short	(.L_167 - .L_166)
.L_166:
        /*004c*/ 	.word	0x00000000
        /*0050*/ 	.short	0x0001
        /*0052*/ 	.short	0x0008
        /*0054*/ 	.byte	0x00, 0xf5, 0x21, 0x00


	//----- nvinfo : EIATTR_KPARAM_INFO
	.align		4
.L_167:
        /*0058*/ 	.byte	0x04, 0x17
        /*005a*/ 	.short	(.L_169 - .L_168)
.L_168:
        /*005c*/ 	.word	0x00000000
        /*0060*/ 	.short	0x0000
        /*0062*/ 	.short	0x0000
        /*0064*/ 	.byte	0x00, 0xf0, 0x11, 0x00


	//----- nvinfo : EIATTR_SPARSE_MMA_MASK
	.align		4
.L_169:
        /*0068*/ 	.byte	0x03, 0x50
        /*006a*/ 	.short	0x0000


	//----- nvinfo : EIATTR_MAXREG_COUNT
	.align		4
        /*006c*/ 	.byte	0x03, 0x1b
        /*006e*/ 	.short	0x00ff


	//----- nvinfo : EIATTR_MERCURY_ISA_VERSION
	.align		4
        /*0070*/ 	.byte	0x03, 0x5f
        /*0072*/ 	.short	0x0101


	//----- nvinfo : EIATTR_VRC_CTA_INIT_COUNT
	.align		4
        /*0074*/ 	.byte	0x02, 0x4a
	.zero		1
	.zero		1


	//----- nvinfo : EIATTR_EXIT_INSTR_OFFSETS
	.align		4
        /*0078*/ 	.byte	0x04, 0x1c
        /*007a*/ 	.short	(.L_171 - .L_170)


	//   ....[0]....
.L_170:
        /*007c*/ 	.word	0x00000070


	//   ....[1]....
        /*0080*/ 	.word	0x000001a0


	//----- nvinfo : EIATTR_CBANK_PARAM_SIZE
	.align		4
.L_171:
        /*0084*/ 	.byte	0x03, 0x19
        /*0086*/ 	.short	0x0030


	//----- nvinfo : EIATTR_PARAM_CBANK
	.align		4
        /*0088*/ 	.byte	0x04, 0x0a
        /*008a*/ 	.short	(.L_173 - .L_172)
	.align		4
.L_172:
        /*008c*/ 	.word	index@(.nv.constant0._Z12compute_sumsiPiP6float3PfS2_S2_)
        /*0090*/ 	.short	0x0380
        /*0092*/ 	.short	0x0030


	//----- nvinfo : EIATTR_SW_WAR
	.align		4
.L_173:
        /*0094*/ 	.byte	0x04, 0x36
        /*0096*/ 	.short	(.L_175 - .L_174)
.L_174:
        /*0098*/ 	.word	0x00000008
.L_175:


//--------------------- .nv.info._Z18read_sample_pixelsyiPiP6float3 --------------------------
	.section	.nv.info._Z18read_sample_pixelsyiPiP6float3,"",@"SHT_CUDA_INFO"
	.sectionflags	@""
	.align	4


	//----- nvinfo : EIATTR_CUDA_API_VERSION
	.align		4
        /*0000*/ 	.byte	0x04, 0x37
        /*0002*/ 	.short	(.L_177 - .L_176)
.L_176:
        /*0004*/ 	.word	0x00000082


	//----- nvinfo : EIATTR_KPARAM_INFO
	.align		4
.L_177:
        /*0008*/ 	.byte	0x04, 0x17
        /*000a*/ 	.short	(.L_179 - .L_178)
.L_178:
        /*000c*/ 	.word	0x00000000
        /*0010*/ 	.short	0x0003
        /*0012*/ 	.short	0x0018
        /*0014*/ 	.byte	0x00, 0xf5, 0x21, 0x00


	//----- nvinfo : EIATTR_KPARAM_INFO
	.align		4
.L_179:
        /*0018*/ 	.byte	0x04, 0x17
        /*001a*/ 	.short	(.L_181 - .L_180)
.L_180:
        /*001c*/ 	.word	0x00000000
        /*0020*/ 	.short	0x0002
        /*0022*/ 	.short	0x0010
        /*0024*/ 	.byte	0x00, 0xf5, 0x21, 0x00


	//----- nvinfo : EIATTR_KPARAM_INFO
	.align		4
.L_181:
        /*0028*/ 	.byte	0x04, 0x17
        /*002a*/ 	.short	(.L_183 - .L_182)
.L_182:
        /*002c*/ 	.word	0x00000000
        /*0030*/ 	.short	0x0001
        /*0032*/ 	.short	0x0008
        /*0034*/ 	.byte	0x00, 0xf0, 0x11, 0x00


	//----- nvinfo : EIATTR_KPARAM_INFO
	.align		4
.L_183:
        /*0038*/ 	.byte	0x04, 0x17
        /*003a*/ 	.short	(.L_185 - .L_184)
.L_184:
        /*003c*/ 	.word	0x00000000
        /*0040*/ 	.short	0x0000
        /*0042*/ 	.short	0x0000
        /*0044*/ 	.byte	0x00, 0xf0, 0x21, 0x00


	//----- nvinfo : EIATTR_SPARSE_MMA_MASK
	.align		4
.L_185:
        /*0048*/ 	.byte	0x03, 0x50
        /*004a*/ 	.short	0x0000


	//----- nvinfo : EIATTR_MAXREG_COUNT
	.align		4
        /*004c*/ 	.byte	0x03, 0x1b
        /*004e*/ 	.short	0x00ff


	//----- nvinfo : EIATTR_MERCURY_ISA_VERSION
	.align		4
        /*0050*/ 	.byte	0x03, 0x5f
        /*0052*/ 	.short	0x0101


	//----- nvinfo : EIATTR_VRC_CTA_INIT_COUNT
	.align		4
        /*0054*/ 	.byte	0x02, 0x4a
	.zero		1
	.zero		1


	//----- nvinfo : EIATTR_EXIT_INSTR_OFFSETS
	.align		4
        /*0058*/ 	.byte	0x04, 0x1c
        /*005a*/ 	.short	(.L_187 - .L_186)


	//   ....[0]....
.L_186:
        /*005c*/ 	.word	0x00000070


	//   ....[1]....
        /*0060*/ 	.word	0x000001f0


	//----- nvinfo : EIATTR_CBANK_PARAM_SIZE
	.align		4
.L_187:
        /*0064*/ 	.byte	0x03, 0x19
        /*0066*/ 	.short	0x0020


	//----- nvinfo : EIATTR_PARAM_CBANK
	.align		4
        /*0068*/ 	.byte	0x04, 0x0a
        /*006a*/ 	.short	(.L_189 - .L_188)
	.align		4
.L_188:
        /*006c*/ 	.word	index@(.nv.constant0._Z18read_sample_pixelsyiPiP6float3)
        /*0070*/ 	.short	0x0380
        /*0072*/ 	.short	0x0020


	//----- nvinfo : EIATTR_SW_WAR
	.align		4
.L_189:
        /*0074*/ 	.byte	0x04, 0x36
        /*0076*/ 	.short	(.L_191 - .L_190)
.L_190:
        /*0078*/ 	.word	0x00000008
.L_191:


//--------------------- .nv.callgraph             --------------------------
	.section	.nv.callgraph,"",@"SHT_CUDA_CALLGRAPH"
	.align	4
	.sectionentsize	8
	.align		4
        /*0000*/ 	.word	0x00000000
	.align		4
        /*0004*/ 	.word	0xffffffff
	.align		4
        /*0008*/ 	.word	0x00000000
	.align		4
        /*000c*/ 	.word	0xfffffffe
	.align		4
        /*0010*/ 	.word	0x00000000
	.align		4
        /*0014*/ 	.word	0xfffffffd
	.align		4
        /*0018*/ 	.word	0x00000000
	.align		4
        /*001c*/ 	.word	0xfffffffc


//--------------------- .text._Z6kernelyP6uchar4iiiPfS1_S1_S1_ --------------------------
	.section	.text._Z6kernelyP6uchar4iiiPfS1_S1_S1_,"ax",@progbits
	.align	128
        .global         _Z6kernelyP6uchar4iiiPfS1_S1_S1_
        .type           _Z6kernelyP6uchar4iiiPfS1_S1_S1_,@function
        .size           _Z6kernelyP6uchar4iiiPfS1_S1_S1_,(.L_x_57 - _Z6kernelyP6uchar4iiiPfS1_S1_S1_)
        .other          _Z6kernelyP6uchar4iiiPfS1_S1_S1_,@"STO_CUDA_ENTRY STV_DEFAULT"
_Z6kernelyP6uchar4iiiPfS1_S1_S1_:
.text._Z6kernelyP6uchar4iiiPfS1_S1_S1_:
[----:B------:R-:W-:Y:S01]  /*0000*/  LDC R1, c[0x0][0x37c] ;  /* 0x0000df00ff017b82 */ /* 0x000fe20000000800 */
[----:B------:R-:W0:Y:S01]  /*0010*/  S2R R12, SR_CTAID.Y ;  /* 0x00000000000c7919 */ /* 0x000e220000002600 */
[----:B------:R-:W1:Y:S01]  /*0020*/  LDCU UR5, c[0x0][0x360] ;  /* 0x00006c00ff0577ac */ /* 0x000e620008000800 */
[----:B------:R-:W0:Y:S01]  /*0030*/  S2R R5, SR_TID.Y ;  /* 0x0000000000057919 */ /* 0x000e220000002200 */
[----:B------:R-:W0:Y:S01]  /*0040*/  LDCU UR7, c[0x0][0x364] ;  /* 0x00006c80ff0777ac */ /* 0x000e220008000800 */
[----:B------:R-:W2:Y:S01]  /*0050*/  S2R R0, SR_CTAID.X ;  /* 0x0000000000007919 */ /* 0x000ea20000002500 */
[----:B------:R-:W3:Y:S01]  /*0060*/  LDCU UR8, c[0x0][0x394] ;  /* 0x00007280ff0877ac */ /* 0x000ee20008000800 */
[----:B------:R-:W2:Y:S01]  /*0070*/  S2R R3, SR_TID.X ;  /* 0x0000000000037919 */ /* 0x000ea20000002100 */
[----:B------:R-:W1:Y:S01]  /*0080*/  LDCU UR6, c[0x0][0x370] ;  /* 0x00006e00ff0677ac */ /* 0x000e620008000800 */
[----:B------:R-:W4:Y:S01]  /*0090*/  LDCU UR4, c[0x0][0x374] ;  /* 0x00006e80ff0477ac */ /* 0x000f220008000800 */
[----:B-1----:R-:W-:Y:S01]  /*00a0*/  UIMAD UR6, UR5, UR6, URZ ;  /* 0x00000006050672a4 */ /* 0x002fe2000f8e02ff */
[----:B0-----:R-:W-:Y:S01]  /*00b0*/  IMAD R12, R12, UR7, R5 ;  /* 0x000000070c0c7c24 */ /* 0x001fe2000f8e0205 */
[----:B----4-:R-:W-:-:S04]  /*00c0*/  UIMAD UR7, UR7, UR4, URZ ;  /* 0x00000004070772a4 */ /* 0x010fc8000f8e02ff */
[----:B---3--:R-:W-:Y:S01]  /*00d0*/  ISETP.GE.AND P0, PT, R12, UR8, PT ;  /* 0x000000080c007c0c */ /* 0x008fe2000bf06270 */
[----:B--2---:R-:W-:-:S12]  /*00e0*/  IMAD R0, R0, UR5, R3 ;  /* 0x0000000500007c24 */ /* 0x004fd8000f8e0203 */
[----:B------:R-:W-:Y:S05]  /*00f0*/  @P0 EXIT ;  /* 0x000000000000094d */ /* 0x000fea0003800000 */
[----:B------:R-:W0:Y:S01]  /*0100*/  LDCU UR8, c[0x0][0x398] ;  /* 0x00007300ff0877ac */ /* 0x000e220008000800 */
[----:B------:R-:W1:Y:S01]  /*0110*/  LDCU.64 UR10, c[0x0][0x358] ;  /* 0x00006b00ff0a77ac */ /* 0x000e620008000a00 */
[----:B0-----:R-:W-:-:S09]  /*0120*/  UISETP.GT.AND UP0, UPT, UR8, URZ, UPT ;  /* 0x000000ff0800728c */ /* 0x001fd2000bf04270 */
[----:B-1----:R-:W-:Y:S05]  /*0130*/  BRA.U UP0, `(.L_x_0) ;  /* 0x0000000100747547 */ /* 0x002fea000b800000 */
.L_x_4:
[----:B------:R-:W0:Y:S01]  /*0140*/  LDC R10, c[0x0][0x390] ;  /* 0x0000e400ff0a7b82 */ /* 0x000e220000000800 */
[----:B------:R-:W-:Y:S01]  /*0150*/  BSSY.RECONVERGENT B0, `(.L_x_1) ;  /* 0x0000016000007945 */ /* 0x000fe20003800200 */
[----:B0-----:R-:W-:-:S13]  /*0160*/  ISETP.GE.AND P0, PT, R0, R10, PT ;  /* 0x0000000a0000720c */ /* 0x001fda0003f06270 */
[----:B-1----:R-:W-:Y:S05]  /*0170*/  @P0 BRA `(.L_x_2) ;  /* 0x00000000004c0947 */ /* 0x002fea0003800000 */
[----:B------:R-:W0:Y:S01]  /*0180*/  LDC.64 R4, c[0x0][0x388] ;  /* 0x0000e200ff047b82 */ /* 0x000e220000000a00 */
[----:B------:R-:W-:Y:S02]  /*0190*/  MOV R7, R0 ;  /* 0x0000000000077202 */ /* 0x000fe40000000f00 */
[----:B------:R-:W-:-:S07]  /*01a0*/  I2FP.F32.U32 R9, R12 ;  /* 0x0000000c00097245 */ /* 0x000fce0000201000 */
.L_x_3:
[----:B-1----:R-:W1:Y:S01]  /*01b0*/  LDCU UR4, c[0x0][0x380] ;  /* 0x00007000ff0477ac */ /* 0x002e620008000800 */
[----:B------:R-:W-:Y:S01]  /*01c0*/  HFMA2 R14, -RZ, RZ, -3, 0 ;  /* 0xc2000000ff0e7431 */ /* 0x000fe200000001ff */
[----:B------:R-:W-:Y:S01]  /*01d0*/  I2FP.F32.S32 R8, R7 ;  /* 0x0000000700087245 */ /* 0x000fe20000201400 */
[----:B------:R-:W-:-:S05]  /*01e0*/  UMOV UR5, URZ ;  /* 0x000000ff00057c82 */ /* 0x000fca0008000000 */
[----:B-1----:R1:W5:Y:S01]  /*01f0*/  TEX.LL R8, R2, R8, R14, UR4, 2D, 0x7 ;  /* 0x28ff040e08027f60 */ /* 0x00236200089e0708 */
[----:B------:R-:W-:Y:S01]  /*0200*/  IMAD R11, R12, R10, R7 ;  /* 0x0000000a0c0b7224 */ /* 0x000fe200078e0207 */
[----:B------:R-:W-:-:S04]  /*0210*/  IADD3 R7, PT, PT, R7, UR6, RZ ;  /* 0x0000000607077c10 */ /* 0x000fc8000fffe0ff */
[----:B------:R-:W-:Y:S01]  /*0220*/  ISETP.GE.AND P0, PT, R7, R10, PT ;  /* 0x0000000a0700720c */ /* 0x000fe20003f06270 */
[----:B-1----:R-:W-:Y:S02]  /*0230*/  UMOV UR4, 0x3340 ;  /* 0x0000334000047882 */ /* 0x002fe40000000000 */
[----:B------:R-:W-:Y:S02]  /*0240*/  MOV R15, UR4 ;  /* 0x00000004000f7c02 */ /* 0x000fe40008000f00 */
[----:B-----5:R-:W-:Y:S01]  /*0250*/  PRMT R13, R2, 0x3340, R3 ;  /* 0x00003340020d7816 */ /* 0x020fe20000000003 */
[----:B0-----:R-:W-:Y:S01]  /*0260*/  IMAD.WIDE R2, R11, 0x4, R4 ;  /* 0x000000040b027825 */ /* 0x001fe200078e0204 */
[----:B------:R-:W-:-:S04]  /*0270*/  PRMT R6, R8, R15, 0xffff ;  /* 0x0000ffff08067416 */ /* 0x000fc8000000000f */
[----:B------:R-:W-:-:S05]  /*0280*/  PRMT R13, R13, 0x5410, R6 ;  /* 0x000054100d0d7816 */ /* 0x000fca0000000006 */
[----:B------:R1:W-:Y:S01]  /*0290*/  STG.E desc[UR10][R2.64], R13 ;  /* 0x0000000d02007986 */ /* 0x0003e2000c10190a */
[----:B------:R-:W-:Y:S05]  /*02a0*/  @!P0 BRA `(.L_x_3) ;  /* 0xfffffffc00c08947 */ /* 0x000fea000383ffff */
.L_x_2:
[----:B------:R-:W-:Y:S05]  /*02b0*/  BSYNC.RECONVERGENT B0 ;  /* 0x0000000000007941 */ /* 0x000fea0003800200 */
.L_x_1:
[----:B------:R-:W0:Y:S01]  /*02c0*/  LDCU UR4, c[0x0][0x394] ;  /* 0x00007280ff0477ac */ /* 0x000e220008000800 */
[----:B------:R-:W-:-:S04]  /*02d0*/  IADD3 R12, PT, PT, R12, UR7, RZ ;  /* 0x000000070c0c7c10 */ /* 0x000fc8000fffe0ff */
[----:B0-----:R-:W-:-:S13]  /*02e0*/  ISETP.GE.AND P0, PT, R12, UR4, PT ;  /* 0x000000040c007c0c */ /* 0x001fda000bf06270 */
[----:B------:R-:W-:Y:S05]  /*02f0*/  @!P0 BRA `(.L_x_4) ;  /* 0xfffffffc00908947 */ /* 0x000fea000383ffff */
[----:B------:R-:W-:Y:S05]  /*0300*/  EXIT ;  /* 0x000000000000794d */ /* 0x000fea0003800000 */
.L_x_0:
[----:B------:R-:W-:-:S12]  /*0310*/  ULOP3.LUT UR8, UR8, 0x7ffffffc, URZ, 0xc0, !UPT ;  /* 0x7ffffffc08087892 */ /* 0x000fd8000f8ec0ff */
.L_x_12:
[----:B0-----:R-:W0:Y:S01]  /*0320*/  LDCU UR4, c[0x0][0x390] ;  /* 0x00007200ff0477ac */ /* 0x001e220008000800 */
[----:B------:R-:W-:Y:S01]  /*0330*/  BSSY.RECONVERGENT B0, `(.L_x_5) ;  /* 0x0000139000007945 */ /* 0x000fe20003800200 */
[----:B0-----:R-:W-:-:S13]  /*0340*/  ISETP.GE.AND P0, PT, R0, UR4, PT ;  /* 0x0000000400007c0c */ /* 0x001fda000bf06270 */
[----:B-12---:R-:W-:Y:S05]  /*0350*/  @P0 BRA `(.L_x_6) ;  /* 0x0000001000d80947 */ /* 0x006fea0003800000 */
[----:B------:R-:W-:Y:S02]  /*0360*/  MOV R13, R0 ;  /* 0x00000000000d7202 */ /* 0x000fe40000000f00 */
[----:B------:R-:W-:-:S07]  /*0370*/  I2FP.F32.U32 R3, R12 ;  /* 0x0000000c00037245 */ /* 0x000fce0000201000 */
.L_x_11:
[----:B0-----:R-:W0:Y:S01]  /*0380*/  LDCU UR4, c[0x0][0x380] ;  /* 0x00007000ff0477ac */ /* 0x001e220008000800 */
[----:B------:R-:W-:Y:S01]  /*0390*/  HFMA2 R4, -RZ, RZ, -3, 0 ;  /* 0xc2000000ff047431 */ /* 0x000fe200000001ff */
[----:B------:R-:W-:Y:S01]  /*03a0*/  I2FP.F32.S32 R2, R13 ;  /* 0x0000000d00027245 */ /* 0x000fe20000201400 */
[----:B------:R-:W-:-:S05]  /*03b0*/  UMOV UR5, URZ ;  /* 0x000000ff00057c82 */ /* 0x000fca0008000000 */
[----:B0-----:R-:W5:Y:S01]  /*03c0*/  TEX.LL R2, R4, R2, R4, UR4, 2D, 0x7 ;  /* 0x28ff040402047f60 */ /* 0x001f6200089e0702 */
[----:B------:R-:W0:Y:S01]  /*03d0*/  LDC R19, c[0x0][0x398] ;  /* 0x0000e600ff137b82 */ /* 0x000e220000000800 */
[----:B------:R-:W-:Y:S01]  /*03e0*/  HFMA2 R25, -RZ, RZ, 0, 0 ;  /* 0x00000000ff197431 */ /* 0x000fe200000001ff */
[----:B------:R-:W-:Y:S02]  /*03f0*/  MOV R17, 0x7f7fffff ;  /* 0x7f7fffff00117802 */ /* 0x000fe40000000f00 */
[----:B------:R-:W-:Y:S02]  /*0400*/  MOV R18, 0xffffffff ;  /* 0xffffffff00127802 */ /* 0x000fe40000000f00 */
[----:B0-----:R-:W-:Y:S02]  /*0410*/  ISETP.GE.U32.AND P0, PT, R19, 0x4, PT ;  /* 0x000000041300780c */ /* 0x001fe40003f06070 */
[----:B-----5:R-:W-:Y:S02]  /*0420*/  LOP3.LUT R14, R4, 0xff, RZ, 0xc0, !PT ;  /* 0x000000ff040e7812 */ /* 0x020fe400078ec0ff */
[----:B-1----:R-:W-:-:S02]  /*0430*/  LOP3.LUT R15, R5, 0xff, RZ, 0xc0, !PT ;  /* 0x000000ff050f7812 */ /* 0x002fc400078ec0ff */
[----:B--2---:R-:W-:Y:S02]  /*0440*/  LOP3.LUT R16, R2, 0xff, RZ, 0xc0, !PT ;  /* 0x000000ff02107812 */ /* 0x004fe400078ec0ff */
[----:B------:R-:W0:Y:S08]  /*0450*/  I2F.U16 R14, R14 ;  /* 0x0000000e000e7306 */ /* 0x000e300000101000 */
[----:B------:R-:W1:Y:S08]  /*0460*/  I2F.U16 R15, R15 ;  /* 0x0000000f000f7306 */ /* 0x000e700000101000 */
[----:B------:R-:W2:Y:S01]  /*0470*/  I2F.U16 R16, R16 ;  /* 0x0000001000107306 */ /* 0x000ea20000101000 */
[----:B0-----:R-:W-:Y:S05]  /*0480*/  @!P0 BRA `(.L_x_7) ;  /* 0x0000000800648947 */ /* 0x001fea0003800000 */
[----:B------:R-:W-:Y:S02]  /*0490*/  MOV R17, 0x7f7fffff ;  /* 0x7f7fffff00117802 */ /* 0x000fe40000000f00 */
[----:B------:R-:W-:Y:S02]  /*04a0*/  MOV R18, 0xffffffff ;  /* 0xffffffff00127802 */ /* 0x000fe40000000f00 */
[----:B------:R-:W-:-:S07]  /*04b0*/  MOV R27, RZ ;  /* 0x000000ff001b7202 */ /* 0x000fce0000000f00 */
.L_x_8:
[----:B------:R-:W0:Y:S01]  /*04c0*/  LDC.64 R8, c[0x0][0x3a8] ;  /* 0x0000ea00ff087b82 */ /* 0x000e220000000a00 */
[----:B------:R-:W-:-:S07]  /*04d0*/  LEA R29, R27, R27, 0x3 ;  /* 0x0000001b1b1d7211 */ /* 0x000fce00078e18ff */
[----:B------:R-:W3:Y:S08]  /*04e0*/  LDC.64 R10, c[0x0][0x3b8] ;  /* 0x0000ee00ff0a7b82 */ /* 0x000ef00000000a00 */
[----:B------:R-:W4:Y:S01]  /*04f0*/  LDC.64 R6, c[0x0][0x3a0] ;  /* 0x0000e800ff067b82 */ /* 0x000f220000000a00 */
[----:B0-----:R-:W-:-:S07]  /*0500*/  IMAD.WIDE.U32 R8, R27, 0x4, R8 ;  /* 0x000000041b087825 */ /* 0x001fce00078e0008 */
[----:B------:R-:W0:Y:S01]  /*0510*/  LDC.64 R20, c[0x0][0x3b0] ;  /* 0x0000ec00ff147b82 */ /* 0x000e220000000a00 */
[----:B------:R-:W1:Y:S01]  /*0520*/  LDG.E R24, desc[UR10][R8.64] ;  /* 0x0000000a08187981 */ /* 0x000e62000c1e1900 */
[----:B---3--:R-:W-:-:S03]  /*0530*/  IMAD.WIDE.U32 R22, R29, 0x4, R10 ;  /* 0x000000041d167825 */ /* 0x008fc600078e000a */
[----:B------:R-:W3:Y:S04]  /*0540*/  LDG.E R36, desc[UR10][R8.64+0x8] ;  /* 0x0000080a08247981 */ /* 0x000ee8000c1e1900 */
[----:B------:R-:W2:Y:S01]  /*0550*/  LDG.E R28, desc[UR10][R22.64+0x4] ;  /* 0x0000040a161c7981 */ /* 0x000ea2000c1e1900 */
[----:B----4-:R-:W-:-:S03]  /*0560*/  IMAD.WIDE.U32 R6, R27, 0x4, R6 ;  /* 0x000000041b067825 */ /* 0x010fc600078e0006 */
[----:B------:R-:W4:Y:S04]  /*0570*/  LDG.E R35, desc[UR10][R22.64] ;  /* 0x0000000a16237981 */ /* 0x000f28000c1e1900 */
[----:B------:R-:W3:Y:S04]  /*0580*/  LDG.E R33, desc[UR10][R6.64] ;  /* 0x0000000a06217981 */ /* 0x000ee8000c1e1900 */
[----:B------:R-:W4:Y:S04]  /*0590*/  LDG.E R26, desc[UR10][R22.64+0x10] ;  /* 0x0000100a161a7981 */ /* 0x000f28000c1e1900 */
[----:B------:R-:W4:Y:S01]  /*05a0*/  LDG.E R31, desc[UR10][R22.64+0xc] ;  /* 0x00000c0a161f7981 */ /* 0x000f22000c1e1900 */
[----:B0-----:R-:W-:-:S03]  /*05b0*/  IMAD.WIDE.U32 R20, R27, 0x4, R20 ;  /* 0x000000041b147825 */ /* 0x001fc600078e0014 */
[----:B------:R-:W4:Y:S04]  /*05c0*/  LDG.E R30, desc[UR10][R22.64+0x8] ;  /* 0x0000080a161e7981 */ /* 0x000f28000c1e1900 */
[----:B------:R-:W4:Y:S01]  /*05d0*/  LDG.E R32, desc[UR10][R22.64+0x18] ;  /* 0x0000180a16207981 */ /* 0x000f22000c1e1900 */
[----:B-1----:R-:W-:-:S04]  /*05e0*/  FADD R25, R15, -R24 ;  /* 0x800000180f197221 */ /* 0x002fc80000000000 */
[----:B--2---:R-:W-:Y:S02]  /*05f0*/  FMUL R37, R25, R28 ;  /* 0x0000001c19257220 */ /* 0x004fe40000400000 */
[----:B------:R-:W2:Y:S01]  /*0600*/  LDG.E R28, desc[UR10][R22.64+0x1c] ;  /* 0x00001c0a161c7981 */ /* 0x000ea2000c1e1900 */
[----:B---3--:R-:W-:-:S03]  /*0610*/  FADD R24, R14, -R33 ;  /* 0x800000210e187221 */ /* 0x008fc60000000000 */
[----:B------:R-:W3:Y:S01]  /*0620*/  LDG.E R33, desc[UR10][R20.64] ;  /* 0x0000000a14217981 */ /* 0x000ee2000c1e1900 */
[----:B----4-:R-:W-:-:S03]  /*0630*/  FFMA R35, R24, R35, R37 ;  /* 0x0000002318237223 */ /* 0x010fc60000000025 */
[----:B------:R-:W4:Y:S01]  /*0640*/  LDG.E R37, desc[UR10][R22.64+0x14] ;  /* 0x0000140a16257981 */ /* 0x000f22000c1e1900 */
[----:B------:R-:W-:-:S04]  /*0650*/  FMUL R26, R25, R26 ;  /* 0x0000001a191a7220 */ /* 0x000fc80000400000 */
[----:B------:R-:W-:Y:S02]  /*0660*/  FFMA R34, R24, R31, R26 ;  /* 0x0000001f18227223 */ /* 0x000fe4000000001a */
[----:B------:R-:W2:Y:S01]  /*0670*/  LDG.E R31, desc[UR10][R22.64+0x20] ;  /* 0x0000200a161f7981 */ /* 0x000ea2000c1e1900 */
[----:B---3--:R-:W-:-:S04]  /*0680*/  FADD R26, R16, -R33 ;  /* 0x80000021101a7221 */ /* 0x008fc80000000000 */
[C---:B----4-:R-:W-:Y:S01]  /*0690*/  FFMA R34, R26.reuse, R37, R34 ;  /* 0x000000251a227223 */ /* 0x050fe20000000022 */
[----:B------:R-:W-:Y:S01]  /*06a0*/  FFMA R33, R26, R30, R35 ;  /* 0x0000001e1a217223 */ /* 0x000fe20000000023 */
[----:B------:R-:W-:Y:S02]  /*06b0*/  IADD3 R37, PT, PT, R29, 0x9, RZ ;  /* 0x000000091d257810 */ /* 0x000fe40007ffe0ff */
[C---:B------:R-:W-:Y:S01]  /*06c0*/  FMUL R35, R25.reuse, R34 ;  /* 0x0000002219237220 */ /* 0x040fe20000400000 */
[----:B--2---:R-:W-:Y:S01]  /*06d0*/  FMUL R25, R25, R28 ;  /* 0x0000001c19197220 */ /* 0x004fe20000400000 */
[----:B------:R-:W2:Y:S02]  /*06e0*/  LDG.E R34, desc[UR10][R8.64+0x4] ;  /* 0x0000040a08227981 */ /* 0x000ea4000c1e1900 */
[C---:B------:R-:W-:Y:S01]  /*06f0*/  FFMA R33, R24.reuse, R33, R35 ;  /* 0x0000002118217223 */ /* 0x040fe20000000023 */
[----:B------:R-:W-:Y:S01]  /*0700*/  FFMA R35, R24, R32, R25 ;  /* 0x0000002018237223 */ /* 0x000fe20000000019 */
[----:B------:R-:W-:-:S02]  /*0710*/  IMAD.WIDE.U32 R24, R37, 0x4, R10 ;  /* 0x0000000425187825 */ /* 0x000fc400078e000a */
[----:B------:R-:W3:Y:S04]  /*0720*/  LDG.E R37, desc[UR10][R6.64+0x4] ;  /* 0x0000040a06257981 */ /* 0x000ee8000c1e1900 */
[----:B------:R-:W4:Y:S04]  /*0730*/  LDG.E R22, desc[UR10][R24.64+0x4] ;  /* 0x0000040a18167981 */ /* 0x000f28000c1e1900 */
[----:B------:R-:W4:Y:S01]  /*0740*/  LDG.E R23, desc[UR10][R24.64+0x10] ;  /* 0x0000100a18177981 */ /* 0x000f22000c1e1900 */
[----:B------:R-:W-:-:S03]  /*0750*/  FFMA R31, R26, R31, R35 ;  /* 0x0000001f1a1f7223 */ /* 0x000fc60000000023 */
[----:B------:R-:W4:Y:S04]  /*0760*/  LDG.E R30, desc[UR10][R24.64+0xc] ;  /* 0x00000c0a181e7981 */ /* 0x000f28000c1e1900 */
[----:B------:R-:W4:Y:S04]  /*0770*/  LDG.E R28, desc[UR10][R24.64] ;  /* 0x0000000a181c7981 */ /* 0x000f28000c1e1900 */
[----:B------:R-:W4:Y:S04]  /*0780*/  LDG.E R35, desc[UR10][R20.64+0x4] ;  /* 0x0000040a14237981 */ /* 0x000f28000c1e1900 */
[----:B------:R-:W4:Y:S01]  /*0790*/  LDG.E R32, desc[UR10][R24.64+0x14] ;  /* 0x0000140a18207981 */ /* 0x000f22000c1e1900 */
[----:B------:R-:W-:-:S03]  /*07a0*/  FFMA R26, R26, R31, R33 ;  /* 0x0000001f1a1a7223 */ /* 0x000fc60000000021 */
[----:B------:R-:W4:Y:S01]  /*07b0*/  LDG.E R8, desc[UR10][R8.64+0xc] ;  /* 0x00000c0a08087981 */ /* 0x000f22000c1e1900 */
[----:B--2---:R-:W-:-:S03]  /*07c0*/  FADD R31, R15, -R34 ;  /* 0x800000220f1f7221 */ /* 0x004fc60000000000 */
[----:B------:R-:W2:Y:S01]  /*07d0*/  LDG.E R34, desc[UR10][R24.64+0x1c] ;  /* 0x00001c0a18227981 */ /* 0x000ea2000c1e1900 */
[----:B---3--:R-:W-:Y:S01]  /*07e0*/  FADD R33, R14, -R37 ;  /* 0x800000250e217221 */ /* 0x008fe20000000000 */
[C---:B----4-:R-:W-:Y:S01]  /*07f0*/  FMUL R22, R31.reuse, R22 ;  /* 0x000000161f167220 */ /* 0x050fe20000400000 */
[----:B------:R-:W-:-:S04]  /*0800*/  FMUL R23, R31, R23 ;  /* 0x000000171f177220 */ /* 0x000fc80000400000 */
[C---:B------:R-:W-:Y:S02]  /*0810*/  FFMA R30, R33.reuse, R30, R23 ;  /* 0x0000001e211e7223 */ /* 0x040fe40000000017 */
[----:B------:R-:W3:Y:S01]  /*0820*/  LDG.E R23, desc[UR10][R24.64+0x8] ;  /* 0x0000080a18177981 */ /* 0x000ee2000c1e1900 */
[----:B------:R-:W-:-:S03]  /*0830*/  FFMA R28, R33, R28, R22 ;  /* 0x0000001c211c7223 */ /* 0x000fc60000000016 */
[----:B------:R-:W4:Y:S01]  /*0840*/  LDG.E R22, desc[UR10][R24.64+0x18] ;  /* 0x0000180a18167981 */ /* 0x000f22000c1e1900 */
[----:B------:R-:W-:-:S04]  /*0850*/  FADD R35, R16, -R35 ;  /* 0x8000002310237221 */ /* 0x000fc80000000000 */
[----:B------:R-:W-:Y:S02]  /*0860*/  FFMA R32, R35, R32, R30 ;  /* 0x0000002023207223 */ /* 0x000fe4000000001e */
[----:B------:R0:W4:Y:S02]  /*0870*/  LDG.E R30, desc[UR10][R24.64+0x20] ;  /* 0x0000200a181e7981 */ /* 0x000124000c1e1900 */
[----:B------:R-:W-:Y:S01]  /*0880*/  FMUL R32, R31, R32 ;  /* 0x000000201f207220 */ /* 0x000fe20000400000 */
[----:B------:R-:W-:-:S04]  /*0890*/  FSETP.GEU.AND P0, PT, R26, R17, PT ;  /* 0x000000111a00720b */ /* 0x000fc80003f0e000 */
[CC--:B0-----:R-:W-:Y:S02]  /*08a0*/  FSEL R24, R26.reuse, R17.reuse, !P0 ;  /* 0x000000111a187208 */ /* 0x0c1fe40004000000 */
[----:B------:R-:W-:Y:S01]  /*08b0*/  FSETP.NEU.AND P1, PT, R26, R17, PT ;  /* 0x000000111a00720b */ /* 0x000fe20003f2d000 */
[----:B--2---:R-:W-:Y:S01]  /*08c0*/  FMUL R31, R31, R34 ;  /* 0x000000221f1f7220 */ /* 0x004fe20000400000 */
[----:B---3--:R-:W-:-:S03]  /*08d0*/  FFMA R28, R35, R23, R28 ;  /* 0x00000017231c7223 */ /* 0x008fc6000000001c */
[----:B----4-:R-:W-:Y:S01]  /*08e0*/  FFMA R31, R33, R22, R31 ;  /* 0x00000016211f7223 */ /* 0x010fe2000000001f */
[----:B------:R-:W-:Y:S01]  /*08f0*/  IADD3 R23, PT, PT, R29, 0x12, RZ ;  /* 0x000000121d177810 */ /* 0x000fe20007ffe0ff */
[----:B------:R-:W-:Y:S02]  /*0900*/  FFMA R32, R33, R28, R32 ;  /* 0x0000001c21207223 */ /* 0x000fe40000000020 */
[----:B------:R-:W2:Y:S01]  /*0910*/  LDG.E R33, desc[UR10][R6.64+0x8] ;  /* 0x0000080a06217981 */ /* 0x000ea2000c1e1900 */
[----:B------:R-:W-:Y:S01]  /*0920*/  FFMA R31, R35, R30, R31 ;  /* 0x0000001e231f7223 */ /* 0x000fe2000000001f */
[----:B------:R-:W-:-:S04]  /*0930*/  IMAD.WIDE.U32 R22, R23, 0x4, R10 ;  /* 0x0000000417167825 */ /* 0x000fc800078e000a */
[----:B------:R-:W-:Y:S02]  /*0940*/  FFMA R31, R35, R31, R32 ;  /* 0x0000001f231f7223 */ /* 0x000fe40000000020 */
[----:B------:R-:W3:Y:S03]  /*0950*/  LDG.E R32, desc[UR10][R22.64+0x10] ;  /* 0x0000100a16207981 */ /* 0x000ee6000c1e1900 */
[CC--:B------:R-:W-:Y:S01]  /*0960*/  FSETP.GEU.AND P2, PT, R31.reuse, R24.reuse, PT ;  /* 0x000000181f00720b */ /* 0x0c0fe20003f4e000 */
[----:B------:R-:W4:Y:S01]  /*0970*/  LDG.E R34, desc[UR10][R22.64+0x4] ;  /* 0x0000040a16227981 */ /* 0x000f22000c1e1900 */
[CC--:B------:R-:W-:Y:S02]  /*0980*/  FSETP.NEU.AND P3, PT, R31.reuse, R24.reuse, PT ;  /* 0x000000181f00720b */ /* 0x0c0fe40003f6d000 */
[----:B------:R-:W-:Y:S01]  /*0990*/  FSEL R17, R31, R24, !P2 ;  /* 0x000000181f117208 */ /* 0x000fe20005000000 */
[----:B------:R-:W4:Y:S04]  /*09a0*/  LDG.E R28, desc[UR10][R22.64] ;  /* 0x0000000a161c7981 */ /* 0x000f28000c1e1900 */
[----:B------:R-:W4:Y:S04]  /*09b0*/  LDG.E R24, desc[UR10][R22.64+0xc] ;  /* 0x00000c0a16187981 */ /* 0x000f28000c1e1900 */
[----:B------:R-:W4:Y:S04]  /*09c0*/  LDG.E R31, desc[UR10][R20.64+0x8] ;  /* 0x0000080a141f7981 */ /* 0x000f28000c1e1900 */
[----:B------:R-:W4:Y:S04]  /*09d0*/  LDG.E R26, desc[UR10][R22.64+0x14] ;  /* 0x0000140a161a7981 */ /* 0x000f28000c1e1900 */
[----:B------:R-:W4:Y:S04]  /*09e0*/  LDG.E R35, desc[UR10][R22.64+0x8] ;  /* 0x0000080a16237981 */ /* 0x000f28000c1e1900 */
[----:B------:R-:W4:Y:S01]  /*09f0*/  LDG.E R30, desc[UR10][R22.64+0x1c] ;  /* 0x00001c0a161e7981 */ /* 0x000f22000c1e1900 */
[----:B------:R-:W-:Y:S01]  /*0a00*/  FADD R25, R15, -R36 ;  /* 0x800000240f197221 */ /* 0x000fe20000000000 */
[----:B------:R-:W-:-:S02]  /*0a10*/  IADD3 R29, PT, PT, R29, 0x1b, RZ ;  /* 0x0000001b1d1d7810 */ /* 0x000fc40007ffe0ff */
[----:B------:R-:W4:Y:S03]  /*0a20*/  LDG.E R7, desc[UR10][R6.64+0xc] ;  /* 0x00000c0a06077981 */ /* 0x000f26000c1e1900 */
[----:B------:R-:W-:Y:S01]  /*0a30*/  IMAD.WIDE.U32 R10, R29, 0x4, R10 ;  /* 0x000000041d0a7825 */ /* 0x000fe200078e000a */
[----:B------:R-:W4:Y:S04]  /*0a40*/  LDG.E R21, desc[UR10][R20.64+0xc] ;  /* 0x00000c0a14157981 */ /* 0x000f28000c1e1900 */
[----:B------:R-:W4:Y:S04]  /*0a50*/  LDG.E R9, desc[UR10][R10.64+0xc] ;  /* 0x00000c0a0a097981 */ /* 0x000f28000c1e1900 */
[----:B------:R-:W4:Y:S04]  /*0a60*/  LDG.E R6, desc[UR10][R10.64+0x4] ;  /* 0x0000040a0a067981 */ /* 0x000f28000c1e1900 */
[----:B------:R-:W4:Y:S04]  /*0a70*/  LDG.E R29, desc[UR10][R22.64+0x20] ;  /* 0x0000200a161d7981 */ /* 0x000f28000c1e1900 */
[----:B------:R-:W4:Y:S01]  /*0a80*/  LDG.E R20, desc[UR10][R10.64+0x18] ;  /* 0x0000180a0a147981 */ /* 0x000f22000c1e1900 */
[----:B--2---:R-:W-:Y:S01]  /*0a90*/  FADD R33, R14, -R33 ;  /* 0x800000210e217221 */ /* 0x004fe20000000000 */
[C---:B---3--:R-:W-:Y:S01]  /*0aa0*/  FMUL R32, R25.reuse, R32 ;  /* 0x0000002019207220 */ /* 0x048fe20000400000 */
[----:B----4-:R-:W-:-:S03]  /*0ab0*/  FMUL R34, R25, R34 ;  /* 0x0000002219227220 */ /* 0x010fc60000400000 */
[C---:B------:R-:W-:Y:S01]  /*0ac0*/  FFMA R37, R33.reuse, R24, R32 ;  /* 0x0000001821257223 */ /* 0x040fe20000000020 */
[----:B------:R-:W-:Y:S01]  /*0ad0*/  FFMA R28, R33, R28, R34 ;  /* 0x0000001c211c7223 */ /* 0x000fe20000000022 */
[----:B------:R-:W2:Y:S01]  /*0ae0*/  LDG.E R24, desc[UR10][R22.64+0x18] ;  /* 0x0000180a16187981 */ /* 0x000ea2000c1e1900 */
[----:B------:R-:W-:-:S03]  /*0af0*/  FADD R32, R16, -R31 ;  /* 0x8000001f10207221 */ /* 0x000fc60000000000 */
[----:B------:R-:W3:Y:S01]  /*0b00*/  LDG.E R31, desc[UR10][R10.64+0x10] ;  /* 0x0000100a0a1f7981 */ /* 0x000ee2000c1e1900 */
[C---:B------:R-:W-:Y:S01]  /*0b10*/  FFMA R26, R32.reuse, R26, R37 ;  /* 0x0000001a201a7223 */ /* 0x040fe20000000025 */
[----:B------:R-:W-:-:S03]  /*0b20*/  FFMA R35, R32, R35, R28 ;  /* 0x0000002320237223 */ /* 0x000fc6000000001c */
[C---:B------:R-:W-:Y:S01]  /*0b30*/  FMUL R26, R25.reuse, R26 ;  /* 0x0000001a191a7220 */ /* 0x040fe20000400000 */
[----:B------:R-:W4:Y:S01]  /*0b40*/  LDG.E R28, desc[UR10][R10.64] ;  /* 0x0000000a0a1c7981 */ /* 0x000f22000c1e1900 */
[----:B------:R-:W-:-:S03]  /*0b50*/  FMUL R34, R25, R30 ;  /* 0x0000001e19227220 */ /* 0x000fc60000400000 */
[----:B------:R-:W4:Y:S04]  /*0b60*/  LDG.E R25, desc[UR10][R10.64+0x14] ;  /* 0x0000140a0a197981 */ /* 0x000f28000c1e1900 */
[----:B------:R-:W4:Y:S04]  /*0b70*/  LDG.E R22, desc[UR10][R10.64+0x1c] ;  /* 0x00001c0a0a167981 */ /* 0x000f28000c1e1900 */
[----:B------:R-:W4:Y:S04]  /*0b80*/  LDG.E R23, desc[UR10][R10.64+0x8] ;  /* 0x0000080a0a177981 */ /* 0x000f28000c1e1900 */
[----:B------:R0:W4:Y:S01]  /*0b90*/  LDG.E R30, desc[UR10][R10.64+0x20] ;  /* 0x0000200a0a1e7981 */ /* 0x000122000c1e1900 */
[----:B------:R-:W-:Y:S01]  /*0ba0*/  FADD R37, R15, -R8 ;  /* 0x800000080f257221 */ /* 0x000fe20000000000 */
[----:B------:R-:W-:Y:S01]  /*0bb0*/  FADD R7, R14, -R7 ;  /* 0x800000070e077221 */ /* 0x000fe20000000000 */
[----:B------:R-:W-:Y:S01]  /*0bc0*/  FFMA R35, R33, R35, R26 ;  /* 0x0000002321237223 */ /* 0x000fe2000000001a */
[----:B------:R-:W-:Y:S01]  /*0bd0*/  @!P1 VIMNMX R18, PT, PT, R27, R18, PT ;  /* 0x000000121b129248 */ /* 0x000fe20003fe0100 */
[----:B---3--:R-:W-:Y:S01]  /*0be0*/  FMUL R8, R37, R31 ;  /* 0x0000001f25087220 */ /* 0x008fe20000400000 */
[----:B--2---:R-:W-:-:S03]  /*0bf0*/  FFMA R31, R33, R24, R34 ;  /* 0x00000018211f7223 */ /* 0x004fc60000000022 */
[----:B------:R-:W-:Y:S01]  /*0c00*/  FFMA R9, R7, R9, R8 ;  /* 0x0000000907097223 */ /* 0x000fe20000000008 */
[----:B------:R-:W-:Y:S01]  /*0c10*/  FMUL R8, R37, R6 ;  /* 0x0000000625087220 */ /* 0x000fe20000400000 */
[----:B------:R-:W-:Y:S01]  /*0c20*/  FADD R6, R16, -R21 ;  /* 0x8000001510067221 */ /* 0x000fe20000000000 */
[----:B------:R-:W-:Y:S02]  /*0c30*/  FFMA R29, R32, R29, R31 ;  /* 0x0000001d201d7223 */ /* 0x000fe4000000001f */
[----:B----4-:R-:W-:Y:S01]  /*0c40*/  FFMA R8, R7, R28, R8 ;  /* 0x0000001c07087223 */ /* 0x010fe20000000008 */
[----:B0-----:R-:W-:Y:S01]  /*0c50*/  FFMA R10, R6, R25, R9 ;  /* 0x00000019060a7223 */ /* 0x001fe20000000009 */
[----:B------:R-:W-:Y:S01]  /*0c60*/  FFMA R32, R32, R29, R35 ;  /* 0x0000001d20207223 */ /* 0x000fe20000000023 */
[C---:B------:R-:W-:Y:S02]  /*0c70*/  FMUL R22, R37.reuse, R22 ;  /* 0x0000001625167220 */ /* 0x040fe40000400000 */
[----:B------:R-:W-:Y:S01]  /*0c80*/  FMUL R37, R37, R10 ;  /* 0x0000000a25257220 */ /* 0x000fe20000400000 */
[----:B------:R-:W-:Y:S01]  /*0c90*/  FFMA R8, R6, R23, R8 ;  /* 0x0000001706087223 */ /* 0x000fe20000000008 */
[----:B------:R-:W-:Y:S01]  /*0ca0*/  FFMA R9, R7, R20, R22 ;  /* 0x0000001407097223 */ /* 0x000fe20000000016 */
[----:B------:R-:W-:-:S02]  /*0cb0*/  FSETP.NEU.AND P1, PT, R32, R17, PT ;  /* 0x000000112000720b */ /* 0x000fc40003f2d000 */
[----:B------:R-:W-:Y:S01]  /*0cc0*/  FFMA R37, R7, R8, R37 ;  /* 0x0000000807257223 */ /* 0x000fe20000000025 */
[C---:B------:R-:W-:Y:S02]  /*0cd0*/  IADD3 R8, PT, PT, R27.reuse, 0x1, RZ ;  /* 0x000000011b087810 */ /* 0x040fe40007ffe0ff */
[----:B------:R-:W-:Y:S01]  /*0ce0*/  SEL R7, R27, R18, !P0 ;  /* 0x000000121b077207 */ /* 0x000fe20004000000 */
[----:B------:R-:W-:Y:S01]  /*0cf0*/  FFMA R9, R6, R30, R9 ;  /* 0x0000001e06097223 */ /* 0x000fe20000000009 */
[----:B------:R-:W-:Y:S02]  /*0d00*/  FSETP.GEU.AND P0, PT, R32, R17, PT ;  /* 0x000000112000720b */ /* 0x000fe40003f0e000 */
[----:B------:R-:W-:Y:S01]  /*0d10*/  @!P3 VIMNMX R7, PT, PT, R7, R8, PT ;  /* 0x000000080707b248 */ /* 0x000fe20003fe0100 */
[----:B------:R-:W-:Y:S01]  /*0d20*/  FFMA R10, R6, R9, R37 ;  /* 0x00000009060a7223 */ /* 0x000fe20000000025 */
[----:B------:R-:W-:Y:S02]  /*0d30*/  FSEL R17, R32, R17, !P0 ;  /* 0x0000001120117208 */ /* 0x000fe40004000000 */
[----:B------:R-:W-:-:S02]  /*0d40*/  SEL R7, R8, R7, !P2 ;  /* 0x0000000708077207 */ /* 0x000fc40005000000 */
[C---:B------:R-:W-:Y:S02]  /*0d50*/  IADD3 R6, PT, PT, R27.reuse, 0x2, RZ ;  /* 0x000000021b067810 */ /* 0x040fe40007ffe0ff */
[C---:B------:R-:W-:Y:S02]  /*0d60*/  IADD3 R9, PT, PT, R27.reuse, 0x3, RZ ;  /* 0x000000031b097810 */ /* 0x040fe40007ffe0ff */
[----:B------:R-:W-:Y:S02]  /*0d70*/  IADD3 R27, PT, PT, R27, 0x4, RZ ;  /* 0x000000041b1b7810 */ /* 0x000fe40007ffe0ff */
[----:B------:R-:W-:Y:S02]  /*0d80*/  FSETP.NEU.AND P2, PT, R10, R17, PT ;  /* 0x000000110a00720b */ /* 0x000fe40003f4d000 */
[----:B------:R-:W-:Y:S02]  /*0d90*/  @!P1 VIMNMX R7, PT, PT, R7, R6, PT ;  /* 0x0000000607079248 */ /* 0x000fe40003fe0100 */
[----:B------:R-:W-:-:S02]  /*0da0*/  ISETP.NE.AND P1, PT, R27, UR8, PT ;  /* 0x000000081b007c0c */ /* 0x000fc4000bf25270 */
[----:B------:R-:W-:Y:S02]  /*0db0*/  SEL R6, R6, R7, !P0 ;  /* 0x0000000706067207 */ /* 0x000fe40004000000 */
[----:B------:R-:W-:-:S05]  /*0dc0*/  FSETP.GEU.AND P0, PT, R10, R17, PT ;  /* 0x000000110a00720b */ /* 0x000fca0003f0e000 */
[----:B------:R-:W-:Y:S02]  /*0dd0*/  @!P2 VIMNMX R6, PT, PT, R6, R9, PT ;  /* 0x000000090606a248 */ /* 0x000fe40003fe0100 */
[----:B------:R-:W-:Y:S02]  /*0de0*/  FSEL R17, R10, R17, !P0 ;  /* 0x000000110a117208 */ /* 0x000fe40004000000 */
[----:B------:R-:W-:Y:S01]  /*0df0*/  SEL R18, R9, R6, !P0 ;  /* 0x0000000609127207 */ /* 0x000fe20004000000 */
[----:B------:R-:W-:Y:S06]  /*0e00*/  @P1 BRA `(.L_x_8) ;  /* 0xfffffff400ac1947 */ /* 0x000fec000383ffff */
[----:B------:R-:W-:-:S07]  /*0e10*/  MOV R25, UR8 ;  /* 0x0000000800197c02 */ /* 0x000fce0008000f00 */
.L_x_7:
[----:B------:R-:W-:-:S13]  /*0e20*/  LOP3.LUT P0, R6, R19, 0x3, RZ, 0xc0, !PT ;  /* 0x0000000313067812 */ /* 0x000fda000780c0ff */
[----:B------:R-:W-:Y:S05]  /*0e30*/  @!P0 BRA `(.L_x_9) ;  /* 0x0000000400e88947 */ /* 0x000fea0003800000 */
[----:B------:R-:W-:Y:S02]  /*0e40*/  ISETP.NE.AND P1, PT, R6, 0x1, PT ;  /* 0x000000010600780c */ /* 0x000fe40003f25270 */
[----:B------:R-:W-:-:S04]  /*0e50*/  LOP3.LUT R19, R19, 0x1, RZ, 0xc0, !PT ;  /* 0x0000000113137812 */ /* 0x000fc800078ec0ff */
[----:B------:R-:W-:-:S07]  /*0e60*/  ISETP.NE.U32.AND P0, PT, R19, 0x1, PT ;  /* 0x000000011300780c */ /* 0x000fce0003f05070 */
[----:B------:R-:W-:Y:S06]  /*0e70*/  @!P1 BRA `(.L_x_10) ;  /* 0x0000000400349947 */ /* 0x000fec0003800000 */
[----:B------:R-:W0:Y:S01]  /*0e80*/  LDC.64 R20, c[0x0][0x3a8] ;  /* 0x0000ea00ff147b82 */ /* 0x000e220000000a00 */
[----:B------:R-:W-:-:S04]  /*0e90*/  LEA R35, R25, R25, 0x3 ;  /* 0x0000001919237211 */ /* 0x000fc800078e18ff */
[----:B------:R-:W-:-:S03]  /*0ea0*/  IADD3 R7, PT, PT, R35, 0x9, RZ ;  /* 0x0000000923077810 */ /* 0x000fc60007ffe0ff */
[----:B------:R-:W3:Y:S08]  /*0eb0*/  LDC.64 R10, c[0x0][0x3a0] ;  /* 0x0000e800ff0a7b82 */ /* 0x000ef00000000a00 */
[----:B------:R-:W4:Y:S01]  /*0ec0*/  LDC.64 R8, c[0x0][0x3b8] ;  /* 0x0000ee00ff087b82 */ /* 0x000f220000000a00 */
[----:B0-----:R-:W-:-:S07]  /*0ed0*/  IMAD.WIDE.U32 R20, R25, 0x4, R20 ;  /* 0x0000000419147825 */ /* 0x001fce00078e0014 */
[----:B------:R-:W0:Y:S01]  /*0ee0*/  LDC.64 R22, c[0x0][0x3b0] ;  /* 0x0000ec00ff167b82 */ /* 0x000e220000000a00 */
[----:B------:R-:W1:Y:S01]  /*0ef0*/  LDG.E R26, desc[UR10][R20.64+0x4] ;  /* 0x0000040a141a7981 */ /* 0x000e62000c1e1900 */
[----:B---3--:R-:W-:-:S03]  /*0f00*/  IMAD.WIDE.U32 R10, R25, 0x4, R10 ;  /* 0x00000004190a7825 */ /* 0x008fc600078e000a */
[----:B------:R1:W3:Y:S04]  /*0f10*/  LDG.E R28, desc[UR10][R20.64] ;  /* 0x0000000a141c7981 */ /* 0x0002e8000c1e1900 */
[----:B------:R-:W2:Y:S01]  /*0f20*/  LDG.E R27, desc[UR10][R10.64+0x4] ;  /* 0x0000040a0a1b7981 */ /* 0x000ea2000c1e1900 */
[----:B----4-:R-:W-:-:S03]  /*0f30*/  IMAD.WIDE.U32 R6, R7, 0x4, R8 ;  /* 0x0000000407067825 */ /* 0x010fc600078e0008 */
[----:B------:R-:W4:Y:S04]  /*0f40*/  LDG.E R29, desc[UR10][R10.64] ;  /* 0x0000000a0a1d7981 */ /* 0x000f28000c1e1900 */
[----:B------:R-:W3:Y:S01]  /*0f50*/  LDG.E R24, desc[UR10][R6.64+0x10] ;  /* 0x0000100a06187981 */ /* 0x000ee2000c1e1900 */
[----:B------:R-:W-:-:S03]  /*0f60*/  IMAD.WIDE.U32 R8, R35, 0x4, R8 ;  /* 0x0000000423087825 */ /* 0x000fc600078e0008 */
[----:B------:R-:W4:Y:S01]  /*0f70*/  LDG.E R19, desc[UR10][R6.64+0xc] ;  /* 0x00000c0a06137981 */ /* 0x000f22000c1e1900 */
[----:B0-----:R-:W-:-:S03]  /*0f80*/  IMAD.WIDE.U32 R22, R25, 0x4, R22 ;  /* 0x0000000419167825 */ /* 0x001fc600078e0016 */
[----:B------:R-:W4:Y:S04]  /*0f90*/  LDG.E R11, desc[UR10][R8.64+0x10] ;  /* 0x0000100a080b7981 */ /* 0x000f28000c1e1900 */
        /* <DEDUP_REMOVED lines=11> */
[----:B------:R0:W4:Y:S04]  /*1050*/  LDG.E R10, desc[UR10][R6.64+0x20] ;  /* 0x0000200a060a7981 */ /* 0x000128000c1e1900 */
[----:B------:R-:W4:Y:S01]  /*1060*/  LDG.E R7, desc[UR10][R8.64+0x1c] ;  /* 0x00001c0a08077981 */ /* 0x000f22000c1e1900 */
[----:B-1----:R-:W-:Y:S01]  /*1070*/  FADD R21, R15, -R26 ;  /* 0x8000001a0f157221 */ /* 0x002fe20000000000 */
[----:B--2---:R-:W-:-:S03]  /*1080*/  FADD R26, R14, -R27 ;  /* 0x8000001b0e1a7221 */ /* 0x004fc60000000000 */
[----:B---3--:R-:W-:Y:S02]  /*1090*/  FMUL R27, R21, R24 ;  /* 0x00000018151b7220 */ /* 0x008fe40000400000 */
[----:B------:R-:W2:Y:S01]  /*10a0*/  LDG.E R24, desc[UR10][R8.64+0x14] ;  /* 0x0000140a08187981 */ /* 0x000ea2000c1e1900 */
[----:B------:R-:W-:Y:S01]  /*10b0*/  FADD R28, R15, -R28 ;  /* 0x8000001c0f1c7221 */ /* 0x000fe20000000000 */
[----:B----4-:R-:W-:-:S03]  /*10c0*/  FADD R29, R14, -R29 ;  /* 0x8000001d0e1d7221 */ /* 0x010fc60000000000 */
[----:B------:R-:W-:Y:S01]  /*10d0*/  FMUL R11, R28, R11 ;  /* 0x0000000b1c0b7220 */ /* 0x000fe20000400000 */
[----:B------:R-:W-:Y:S01]  /*10e0*/  FADD R31, R16, -R31 ;  /* 0x8000001f101f7221 */ /* 0x000fe20000000000 */
[----:B0-----:R-:W-:Y:S02]  /*10f0*/  FMUL R6, R28, R20 ;  /* 0x000000141c067220 */ /* 0x001fe40000400000 */
[----:B------:R-:W3:Y:S01]  /*1100*/  LDG.E R20, desc[UR10][R8.64+0x18] ;  /* 0x0000180a08147981 */ /* 0x000ee2000c1e1900 */
[----:B------:R-:W-:-:S03]  /*1110*/  FFMA R22, R29, R22, R11 ;  /* 0x000000161d167223 */ /* 0x000fc6000000000b */
[----:B------:R-:W4:Y:S01]  /*1120*/  LDG.E R11, desc[UR10][R8.64+0x8] ;  /* 0x0000080a080b7981 */ /* 0x000f22000c1e1900 */
[----:B------:R-:W-:Y:S01]  /*1130*/  FFMA R6, R29, R23, R6 ;  /* 0x000000171d067223 */ /* 0x000fe20000000006 */
[----:B--2---:R-:W-:Y:S02]  /*1140*/  FFMA R23, R31, R24, R22 ;  /* 0x000000181f177223 */ /* 0x004fe40000000016 */
[----:B------:R-:W2:Y:S01]  /*1150*/  LDG.E R22, desc[UR10][R8.64+0x20] ;  /* 0x0000200a08167981 */ /* 0x000ea2000c1e1900 */
[----:B------:R-:W-:Y:S01]  /*1160*/  FFMA R19, R26, R19, R27 ;  /* 0x000000131a137223 */ /* 0x000fe2000000001b */
[----:B------:R-:W-:-:S04]  /*1170*/  FADD R24, R16, -R33 ;  /* 0x8000002110187221 */ /* 0x000fc80000000000 */
[----:B------:R-:W-:-:S04]  /*1180*/  FFMA R36, R24, R36, R19 ;  /* 0x0000002418247223 */ /* 0x000fc80000000013 */
[----:B------:R-:W-:Y:S01]  /*1190*/  FMUL R36, R21, R36 ;  /* 0x0000002415247220 */ /* 0x000fe20000400000 */
[----:B----4-:R-:W-:Y:S01]  /*11a0*/  FFMA R6, R31, R11, R6 ;  /* 0x0000000b1f067223 */ /* 0x010fe20000000006 */
[C---:B------:R-:W-:Y:S01]  /*11b0*/  FMUL R11, R28.reuse, R23 ;  /* 0x000000171c0b7220 */ /* 0x040fe20000400000 */
[----:B------:R-:W-:Y:S01]  /*11c0*/  FMUL R28, R28, R7 ;  /* 0x000000071c1c7220 */ /* 0x000fe20000400000 */
[----:B------:R-:W-:-:S03]  /*11d0*/  FMUL R7, R21, R32 ;  /* 0x0000002015077220 */ /* 0x000fc60000400000 */
[C---:B---3--:R-:W-:Y:S01]  /*11e0*/  FFMA R20, R29.reuse, R20, R28 ;  /* 0x000000141d147223 */ /* 0x048fe2000000001c */
[----:B------:R-:W-:Y:S01]  /*11f0*/  FFMA R6, R29, R6, R11 ;  /* 0x000000061d067223 */ /* 0x000fe2000000000b */
[----:B------:R-:W-:Y:S01]  /*1200*/  FFMA R7, R26, R37, R7 ;  /* 0x000000251a077223 */ /* 0x000fe20000000007 */
[----:B------:R-:W-:-:S03]  /*1210*/  FMUL R11, R21, R30 ;  /* 0x0000001e150b7220 */ /* 0x000fc60000400000 */
[----:B------:R-:W-:Y:S01]  /*1220*/  FFMA R7, R24, R35, R7 ;  /* 0x0000002318077223 */ /* 0x000fe20000000007 */
[----:B------:R-:W-:-:S03]  /*1230*/  FFMA R11, R26, R34, R11 ;  /* 0x000000221a0b7223 */ /* 0x000fc6000000000b */
[----:B------:R-:W-:Y:S01]  /*1240*/  FFMA R7, R26, R7, R36 ;  /* 0x000000071a077223 */ /* 0x000fe20000000024 */
[----:B------:R-:W-:-:S04]  /*1250*/  FFMA R11, R24, R10, R11 ;  /* 0x0000000a180b7223 */ /* 0x000fc8000000000b */
[----:B------:R-:W-:Y:S01]  /*1260*/  FFMA R24, R24, R11, R7 ;  /* 0x0000000b18187223 */ /* 0x000fe20000000007 */
[----:B------:R-:W-:Y:S01]  /*1270*/  IADD3 R7, PT, PT, R25, 0x1, RZ ;  /* 0x0000000119077810 */ /* 0x000fe20007ffe0ff */
[----:B--2---:R-:W-:-:S04]  /*1280*/  FFMA R20, R31, R22, R20 ;  /* 0x000000161f147223 */ /* 0x004fc80000000014 */
[----:B------:R-:W-:-:S05]  /*1290*/  FFMA R6, R31, R20, R6 ;  /* 0x000000141f067223 */ /* 0x000fca0000000006 */
[CC--:B------:R-:W-:Y:S02]  /*12a0*/  FSETP.GEU.AND P2, PT, R6.reuse, R17.reuse, PT ;  /* 0x000000110600720b */ /* 0x0c0fe40003f4e000 */
[CC--:B------:R-:W-:Y:S02]  /*12b0*/  FSETP.NEU.AND P3, PT, R6.reuse, R17.reuse, PT ;  /* 0x000000110600720b */ /* 0x0c0fe40003f6d000 */
[----:B------:R-:W-:-:S04]  /*12c0*/  FSEL R17, R6, R17, !P2 ;  /* 0x0000001106117208 */ /* 0x000fc80005000000 */
[----:B------:R-:W-:-:S07]  /*12d0*/  FSETP.NEU.AND P1, PT, R24, R17, PT ;  /* 0x000000111800720b */ /* 0x000fce0003f2d000 */
[----:B------:R-:W-:-:S04]  /*12e0*/  @!P3 VIMNMX R18, PT, PT, R18, R25, PT ;  /* 0x000000191212b248 */ /* 0x000fc80003fe0100 */
[C---:B------:R-:W-:Y:S02]  /*12f0*/  SEL R18, R25.reuse, R18, !P2 ;  /* 0x0000001219127207 */ /* 0x040fe40005000000 */
[----:B------:R-:W-:Y:S02]  /*1300*/  FSETP.GEU.AND P2, PT, R24, R17, PT ;  /* 0x000000111800720b */ /* 0x000fe40003f4e000 */
[----:B------:R-:W-:Y:S02]  /*1310*/  @!P1 VIMNMX R18, PT, PT, R18, R7, PT ;  /* 0x0000000712129248 */ /* 0x000fe40003fe0100 */
[----:B------:R-:W-:Y:S02]  /*1320*/  FSEL R17, R24, R17, !P2 ;  /* 0x0000001118117208 */ /* 0x000fe40005000000 */
[----:B------:R-:W-:Y:S02]  /*1330*/  IADD3 R25, PT, PT, R25, 0x2, RZ ;  /* 0x0000000219197810 */ /* 0x000fe40007ffe0ff */
[----:B------:R-:W-:-:S07]  /*1340*/  SEL R18, R7, R18, !P2 ;  /* 0x0000001207127207 */ /* 0x000fce0005000000 */
.L_x_10:
[----:B------:R-:W-:Y:S05]  /*1350*/  @P0 BRA `(.L_x_9) ;  /* 0x0000000000a00947 */ /* 0x000fea0003800000 */
[----:B------:R-:W0:Y:S01]  /*1360*/  LDC.64 R20, c[0x0][0x3a8] ;  /* 0x0000ea00ff147b82 */ /* 0x000e220000000a00 */
[----:B------:R-:W-:-:S07]  /*1370*/  LEA R19, R25, R25, 0x3 ;  /* 0x0000001919137211 */ /* 0x000fce00078e18ff */
[----:B------:R-:W3:Y:S08]  /*1380*/  LDC.64 R8, c[0x0][0x3a0] ;  /* 0x0000e800ff087b82 */ /* 0x000ef00000000a00 */
[----:B------:R-:W4:Y:S08]  /*1390*/  LDC.64 R10, c[0x0][0x3b8] ;  /* 0x0000ee00ff0a7b82 */ /* 0x000f300000000a00 */
[----:B------:R-:W1:Y:S01]  /*13a0*/  LDC.64 R6, c[0x0][0x3b0] ;  /* 0x0000ec00ff067b82 */ /* 0x000e620000000a00 */
[----:B0-----:R-:W-:-:S06]  /*13b0*/  IMAD.WIDE.U32 R20, R25, 0x4, R20 ;  /* 0x0000000419147825 */ /* 0x001fcc00078e0014 */
[----:B------:R-:W2:Y:S01]  /*13c0*/  LDG.E R20, desc[UR10][R20.64] ;  /* 0x0000000a14147981 */ /* 0x000ea2000c1e1900 */
[----:B---3--:R-:W-:-:S06]  /*13d0*/  IMAD.WIDE.U32 R8, R25, 0x4, R8 ;  /* 0x0000000419087825 */ /* 0x008fcc00078e0008 */
[----:B------:R-:W3:Y:S01]  /*13e0*/  LDG.E R9, desc[UR10][R8.64] ;  /* 0x0000000a08097981 */ /* 0x000ee2000c1e1900 */
[----:B----4-:R-:W-:-:S05]  /*13f0*/  IMAD.WIDE.U32 R10, R19, 0x4, R10 ;  /* 0x00000004130a7825 */ /* 0x010fca00078e000a */
[----:B------:R-:W4:Y:S01]  /*1400*/  LDG.E R27, desc[UR10][R10.64+0x10] ;  /* 0x0000100a0a1b7981 */ /* 0x000f22000c1e1900 */
[----:B-1----:R-:W-:-:S03]  /*1410*/  IMAD.WIDE.U32 R6, R25, 0x4, R6 ;  /* 0x0000000419067825 */ /* 0x002fc600078e0006 */
        /* <DEDUP_REMOVED lines=8> */
[----:B------:R-:W4:Y:S01]  /*14a0*/  LDG.E R21, desc[UR10][R10.64+0x20] ;  /* 0x0000200a0a157981 */ /* 0x000f22000c1e1900 */
[----:B--2---:R-:W-:Y:S01]  /*14b0*/  FADD R20, R15, -R20 ;  /* 0x800000140f147221 */ /* 0x004fe20000000000 */
[----:B---3--:R-:W-:-:S03]  /*14c0*/  FADD R9, R14, -R9 ;  /* 0x800000090e097221 */ /* 0x008fc60000000000 */
[C---:B----4-:R-:W-:Y:S01]  /*14d0*/  FMUL R8, R20.reuse, R27 ;  /* 0x0000001b14087220 */ /* 0x050fe20000400000 */
[----:B------:R-:W-:-:S03]  /*14e0*/  FMUL R19, R20, R19 ;  /* 0x0000001314137220 */ /* 0x000fc60000400000 */
[C---:B------:R-:W-:Y:S01]  /*14f0*/  FFMA R8, R9.reuse, R24, R8 ;  /* 0x0000001809087223 */ /* 0x040fe20000000008 */
[----:B------:R-:W-:Y:S01]  /*1500*/  FADD R7, R16, -R7 ;  /* 0x8000000710077221 */ /* 0x000fe20000000000 */
[----:B------:R-:W-:Y:S01]  /*1510*/  FFMA R22, R9, R22, R19 ;  /* 0x0000001609167223 */ /* 0x000fe20000000013 */
[----:B------:R-:W-:Y:S02]  /*1520*/  FMUL R6, R20, R29 ;  /* 0x0000001d14067220 */ /* 0x000fe40000400000 */
[C---:B------:R-:W-:Y:S01]  /*1530*/  FFMA R15, R7.reuse, R26, R8 ;  /* 0x0000001a070f7223 */ /* 0x040fe20000000008 */
[----:B------:R-:W-:-:S03]  /*1540*/  FFMA R22, R7, R23, R22 ;  /* 0x0000001707167223 */ /* 0x000fc60000000016 */
[----:B------:R-:W-:Y:S01]  /*1550*/  FMUL R15, R20, R15 ;  /* 0x0000000f140f7220 */ /* 0x000fe20000400000 */
[----:B------:R-:W-:-:S03]  /*1560*/  FFMA R6, R9, R28, R6 ;  /* 0x0000001c09067223 */ /* 0x000fc60000000006 */
[----:B------:R-:W-:Y:S01]  /*1570*/  FFMA R15, R9, R22, R15 ;  /* 0x00000016090f7223 */ /* 0x000fe2000000000f */
[----:B------:R-:W-:-:S04]  /*1580*/  FFMA R6, R7, R21, R6 ;  /* 0x0000001507067223 */ /* 0x000fc80000000006 */
[----:B------:R-:W-:-:S05]  /*1590*/  FFMA R6, R7, R6, R15 ;  /* 0x0000000607067223 */ /* 0x000fca000000000f */
[CC--:B------:R-:W-:Y:S02]  /*15a0*/  FSETP.NEU.AND P1, PT, R6.reuse, R17.reuse, PT ;  /* 0x000000110600720b */ /* 0x0c0fe40003f2d000 */
[----:B------:R-:W-:-:S11]  /*15b0*/  FSETP.GEU.AND P0, PT, R6, R17, PT ;  /* 0x000000110600720b */ /* 0x000fd60003f0e000 */
[----:B------:R-:W-:-:S04]  /*15c0*/  @!P1 VIMNMX R18, PT, PT, R18, R25, PT ;  /* 0x0000001912129248 */ /* 0x000fc80003fe0100 */
[----:B------:R-:W-:-:S07]  /*15d0*/  SEL R18, R25, R18, !P0 ;  /* 0x0000001219127207 */ /* 0x000fce0004000000 */
.L_x_9:
[----:B------:R-:W0:Y:S01]  /*15e0*/  LDC.64 R6, c[0x0][0x388] ;  /* 0x0000e200ff067b82 */ /* 0x000e220000000a00 */
[----:B------:R-:W3:Y:S01]  /*15f0*/  LDCU UR4, c[0x0][0x390] ;  /* 0x00007200ff0477ac */ /* 0x000ee20008000800 */
[----:B------:R-:W-:Y:S02]  /*1600*/  LOP3.LUT R9, R2, 0xffff, RZ, 0xc0, !PT ;  /* 0x0000ffff02097812 */ /* 0x000fe400078ec0ff */
[----:B------:R-:W-:Y:S02]  /*1610*/  LOP3.LUT R5, R5, 0xffff, RZ, 0xc0, !PT ;  /* 0x0000ffff05057812 */ /* 0x000fe400078ec0ff */
[----:B------:R-:W-:Y:S02]  /*1620*/  LOP3.LUT R4, R4, 0xffff, RZ, 0xc0, !PT ;  /* 0x0000ffff04047812 */ /* 0x000fe400078ec0ff */
[----:B------:R-:W-:Y:S02]  /*1630*/  PRMT R9, R9, 0x3340, R18 ;  /* 0x0000334009097816 */ /* 0x000fe40000000012 */
[----:B------:R-:W-:-:S04]  /*1640*/  PRMT R4, R4, 0x3340, R5 ;  /* 0x0000334004047816 */ /* 0x000fc80000000005 */
[----:B------:R-:W-:Y:S01]  /*1650*/  PRMT R9, R4, 0x5410, R9 ;  /* 0x0000541004097816 */ /* 0x000fe20000000009 */
[----:B---3--:R-:W-:Y:S01]  /*1660*/  IMAD R5, R12, UR4, R13 ;  /* 0x000000040c057c24 */ /* 0x008fe2000f8e020d */
[----:B------:R-:W-:-:S03]  /*1670*/  IADD3 R13, PT, PT, R13, UR6, RZ ;  /* 0x000000060d0d7c10 */ /* 0x000fc6000fffe0ff */
[----:B0-----:R-:W-:Y:S01]  /*1680*/  IMAD.WIDE R4, R5, 0x4, R6 ;  /* 0x0000000405047825 */ /* 0x001fe200078e0206 */
[----:B------:R-:W-:-:S04]  /*1690*/  ISETP.GE.AND P0, PT, R13, UR4, PT ;  /* 0x000000040d007c0c */ /* 0x000fc8000bf06270 */
[----:B------:R0:W-:Y:S09]  /*16a0*/  STG.E desc[UR10][R4.64], R9 ;  /* 0x0000000904007986 */ /* 0x0001f2000c10190a */
[----:B------:R-:W-:Y:S05]  /*16b0*/  @!P0 BRA `(.L_x_11) ;  /* 0xffffffec00308947 */ /* 0x000fea000383ffff */
.L_x_6:
[----:B------:R-:W-:Y:S05]  /*16c0*/  BSYNC.RECONVERGENT B0 ;  /* 0x0000000000007941 */ /* 0x000fea0003800200 */
.L_x_5:
[----:B------:R-:W3:Y:S01]  /*16d0*/  LDCU UR4, c[0x0][0x394] ;  /* 0x00007280ff0477ac */ /* 0x000ee20008000800 */
[----:B------:R-:W-:-:S04]  /*16e0*/  IADD3 R12, PT, PT, R12, UR7, RZ ;  /* 0x000000070c0c7c10 */ /* 0x000fc8000fffe0ff */
[----:B---3--:R-:W-:-:S13]  /*16f0*/  ISETP.GE.AND P0, PT, R12, UR4, PT ;  /* 0x000000040c007c0c */ /* 0x008fda000bf06270 */
[----:B------:R-:W-:Y:S05]  /*1700*/  @!P0 BRA `(.L_x_12) ;  /* 0xffffffec00048947 */ /* 0x000fea000383ffff */
[----:B------:R-:W-:Y:S05]  /*1710*/  EXIT ;  /* 0x000000000000794d */ /* 0x000fea0003800000 */
.L_x_13:
[----:B------:R-:W-:-:S00]  /*1720*/  BRA `(.L_x_13) ;  /* 0xfffffffc00fc7947 */ /* 0x000fc0000383ffff */
[----:B------:R-:W-:-:S00]  /*1730*/  NOP ;  /* 0x0000000000007918 */ /* 0x000fc00000000000 */
        /* <DEDUP_REMOVED lines=12> */
.L_x_57:


//--------------------- .text._Z18invert_covariancesiPfS_ --------------------------
	.section	.text._Z18invert_covariancesiPfS_,"ax",@progbits
	.align	128
        .global         _Z18invert_covariancesiPfS_
        .type           _Z18invert_covariancesiPfS_,@function
        .size           _Z18invert_covariancesiPfS_,(.L_x_54 - _Z18invert_covariancesiPfS_)
        .other          _Z18invert_covariancesiPfS_,@"STO_CUDA_ENTRY STV_DEFAULT"
_Z18invert_covariancesiPfS_:
.text._Z18invert_covariancesiPfS_:
[----:B------:R-:W-:Y:S01]  /*0000*/  LDC R1, c[0x0][0x37c] ;  /* 0x0000df00ff017b82 */ /* 0x000fe20000000800 */
[----:B------:R-:W0:Y:S07]  /*0010*/  S2R R0, SR_TID.X ;  /* 0x0000000000007919 */ /* 0x000e2e0000002100 */
[----:B------:R-:W0:Y:S01]  /*0020*/  S2UR UR4, SR_CTAID.X ;  /* 0x00000000000479c3 */ /* 0x000e220000002500 */
[----:B------:R-:W1:Y:S07]  /*0030*/  LDCU UR5, c[0x0][0x380] ;  /* 0x00007000ff0577ac */ /* 0x000e6e0008000800 */
[----:B------:R-:W0:Y:S02]  /*0040*/  LDC R3, c[0x0][0x360] ;  /* 0x0000d800ff037b82 */ /* 0x000e240000000800 */
[----:B0-----:R-:W-:-:S05]  /*0050*/  IMAD R0, R3, UR4, R0 ;  /* 0x0000000403007c24 */ /* 0x001fca000f8e0200 */
[----:B-1----:R-:W-:-:S13]  /*0060*/  ISETP.GE.AND P0, PT, R0, UR5, PT ;  /* 0x0000000500007c0c */ /* 0x002fda000bf06270 */
[----:B------:R-:W-:Y:S05]  /*0070*/  @P0 EXIT ;  /* 0x000000000000094d */ /* 0x000fea0003800000 */
[----:B------:R-:W0:Y:S01]  /*0080*/  LDC.64 R4, c[0x0][0x388] ;  /* 0x0000e200ff047b82 */ /* 0x000e220000000a00 */
[----:B------:R-:W1:Y:S01]  /*0090*/  LDCU.64 UR4, c[0x0][0x358] ;  /* 0x00006b00ff0477ac */ /* 0x000e620008000a00 */
[----:B------:R-:W-:-:S05]  /*00a0*/  LEA R9, R0, R0, 0x3 ;  /* 0x0000000000097211 */ /* 0x000fca00078e18ff */
[----:B0-----:R-:W-:-:S05]  /*00b0*/  IMAD.WIDE R4, R9, 0x4, R4 ;  /* 0x0000000409047825 */ /* 0x001fca00078e0204 */
[----:B-1----:R-:W2:Y:S04]  /*00c0*/  LDG.E R2, desc[UR4][R4.64+0x14] ;  /* 0x0000140404027981 */ /* 0x002ea8000c1e1900 */
[----:B------:R-:W2:Y:S04]  /*00d0*/  LDG.E R17, desc[UR4][R4.64+0x18] ;  /* 0x0000180404117981 */ /* 0x000ea8000c1e1900 */
[----:B------:R-:W3:Y:S04]  /*00e0*/  LDG.E R13, desc[UR4][R4.64+0x1c] ;  /* 0x00001c04040d7981 */ /* 0x000ee8000c1e1900 */
[----:B------:R-:W4:Y:S04]  /*00f0*/  LDG.E R11, desc[UR4][R4.64+0x20] ;  /* 0x00002004040b7981 */ /* 0x000f28000c1e1900 */
[----:B------:R-:W4:Y:S04]  /*0100*/  LDG.E R10, desc[UR4][R4.64+0xc] ;  /* 0x00000c04040a7981 */ /* 0x000f28000c1e1900 */
[----:B------:R-:W5:Y:S04]  /*0110*/  LDG.E R0, desc[UR4][R4.64+0x10] ;  /* 0x0000100404007981 */ /* 0x000f68000c1e1900 */
[----:B------:R-:W5:Y:S04]  /*0120*/  LDG.E R8, desc[UR4][R4.64+0x4] ;  /* 0x0000040404087981 */ /* 0x000f68000c1e1900 */
[----:B------:R-:W5:Y:S04]  /*0130*/  LDG.E R7, desc[UR4][R4.64] ;  /* 0x0000000404077981 */ /* 0x000f68000c1e1900 */
[----:B------:R-:W5:Y:S01]  /*0140*/  LDG.E R12, desc[UR4][R4.64+0x8] ;  /* 0x00000804040c7981 */ /* 0x000f62000c1e1900 */
[C---:B--2---:R-:W-:Y:S01]  /*0150*/  FMUL R6, R2.reuse, R17 ;  /* 0x0000001102067220 */ /* 0x044fe20000400000 */
[----:B---3--:R-:W-:-:S02]  /*0160*/  FMUL R15, R2, R13 ;  /* 0x0000000d020f7220 */ /* 0x008fc40000400000 */
[----:B------:R-:W0:Y:S01]  /*0170*/  LDC.64 R2, c[0x0][0x390] ;  /* 0x0000e400ff027b82 */ /* 0x000e220000000a00 */
[-C--:B----4-:R-:W-:Y:S01]  /*0180*/  FFMA R19, R11, R10.reuse, -R6 ;  /* 0x0000000a0b137223 */ /* 0x090fe20000000806 */
[C---:B-----5:R-:W-:Y:S01]  /*0190*/  FFMA R6, R0.reuse, R11, -R15 ;  /* 0x0000000b00067223 */ /* 0x060fe2000000080f */
[----:B------:R-:W-:Y:S02]  /*01a0*/  FMUL R0, R0, R17 ;  /* 0x0000001100007220 */ /* 0x000fe40000400000 */
[----:B------:R-:W-:Y:S02]  /*01b0*/  FMUL R8, R8, R19 ;  /* 0x0000001308087220 */ /* 0x000fe40000400000 */
[----:B------:R-:W-:Y:S02]  /*01c0*/  FFMA R0, R13, R10, -R0 ;  /* 0x0000000a0d007223 */ /* 0x000fe40000000800 */
[----:B------:R-:W-:-:S04]  /*01d0*/  FFMA R7, R7, R6, -R8 ;  /* 0x0000000607077223 */ /* 0x000fc80000000808 */
[----:B------:R-:W-:Y:S01]  /*01e0*/  FFMA R0, R12, R0, R7 ;  /* 0x000000000c007223 */ /* 0x000fe20000000007 */
[----:B0-----:R-:W-:-:S04]  /*01f0*/  IMAD.WIDE R8, R9, 0x4, R2 ;  /* 0x0000000409087825 */ /* 0x001fc800078e0202 */
[----:B------:R-:W-:-:S13]  /*0200*/  FSETP.GEU.AND P0, PT, |R0|, 9.9999999747524270788e-07, PT ;  /* 0x358637bd0000780b */ /* 0x000fda0003f0e200 */
[----:B------:R-:W-:Y:S05]  /*0210*/  @P0 BRA `(.L_x_14) ;  /* 0x0000000000280947 */ /* 0x000fea0003800000 */
[----:B------:R-:W-:Y:S04]  /*0220*/  STG.E desc[UR4][R8.64], RZ ;  /* 0x000000ff08007986 */ /* 0x000fe8000c101904 */
[----:B------:R-:W-:Y:S04]  /*0230*/  STG.E desc[UR4][R8.64+0x4], RZ ;  /* 0x000004ff08007986 */ /* 0x000fe8000c101904 */
[----:B------:R-:W-:Y:S04]  /*0240*/  STG.E desc[UR4][R8.64+0x8], RZ ;  /* 0x000008ff08007986 */ /* 0x000fe8000c101904 */
[----:B------:R-:W-:Y:S04]  /*0250*/  STG.E desc[UR4][R8.64+0xc], RZ ;  /* 0x00000cff08007986 */ /* 0x000fe8000c101904 */
[----:B------:R-:W-:Y:S04]  /*0260*/  STG.E desc[UR4][R8.64+0x10], RZ ;  /* 0x000010ff08007986 */ /* 0x000fe8000c101904 */
[----:B------:R-:W-:Y:S04]  /*0270*/  STG.E desc[UR4][R8.64+0x14], RZ ;  /* 0x000014ff08007986 */ /* 0x000fe8000c101904 */
[----:B------:R-:W-:Y:S04]  /*0280*/  STG.E desc[UR4][R8.64+0x18], RZ ;  /* 0x000018ff08007986 */ /* 0x000fe8000c101904 */
[----:B------:R-:W-:Y:S04]  /*0290*/  STG.E desc[UR4][R8.64+0x1c], RZ ;  /* 0x00001cff08007986 */ /* 0x000fe8000c101904 */
[----:B------:R-:W-:Y:S01]  /*02a0*/  STG.E desc[UR4][R8.64+0x20], RZ ;  /* 0x000020ff08007986 */ /* 0x000fe2000c101904 */
[----:B------:R-:W-:Y:S05]  /*02b0*/  EXIT ;  /* 0x000000000000794d */ /* 0x000fea0003800000 */
.L_x_14:
[----:B------:R-:W-:Y:S01]  /*02c0*/  IADD3 R2, PT, PT, R0, 0x1800000, RZ ;  /* 0x0180000000027810 */ /* 0x000fe20007ffe0ff */
[----:B------:R-:W-:Y:S03]  /*02d0*/  BSSY.RECONVERGENT B0, `(.L_x_15) ;  /* 0x000000b000007945 */ /* 0x000fe60003800200 */
[----:B------:R-:W-:-:S04]  /*02e0*/  LOP3.LUT R2, R2, 0x7f800000, RZ, 0xc0, !PT ;  /* 0x7f80000002027812 */ /* 0x000fc800078ec0ff */
[----:B------:R-:W-:-:S13]  /*02f0*/  ISETP.GT.U32.AND P0, PT, R2, 0x1ffffff, PT ;  /* 0x01ffffff0200780c */ /* 0x000fda0003f04070 */
[----:B------:R-:W-:Y:S05]  /*0300*/  @P0 BRA `(.L_x_16) ;  /* 0x00000000000c0947 */ /* 0x000fea0003800000 */
[----:B------:R-:W-:-:S07]  /*0310*/  MOV R10, 0x330 ;  /* 0x00000330000a7802 */ /* 0x000fce0000000f00 */
[----:B------:R-:W-:Y:S05]  /*0320*/  CALL.REL.NOINC `($__internal_0_$__cuda_sm20_rcp_rn_f32_slowpath) ;  /* 0x0000000400247944 */ /* 0x000fea0003c00000 */
[----:B------:R-:W-:Y:S05]  /*0330*/  BRA `(.L_x_17) ;  /* 0x0000000000107947 */ /* 0x000fea0003800000 */
.L_x_16:
[----:B------:R-:W0:Y:S02]  /*0340*/  MUFU.RCP R3, R0 ;  /* 0x0000000000037308 */ /* 0x000e240000001000 */
[----:B0-----:R-:W-:-:S04]  /*0350*/  FFMA R2, R0, R3, -1 ;  /* 0xbf80000000027423 */ /* 0x001fc80000000003 */
[----:B------:R-:W-:-:S04]  /*0360*/  FADD.FTZ R2, -R2, -RZ ;  /* 0x800000ff02027221 */ /* 0x000fc80000010100 */
[----:B------:R-:W-:-:S07]  /*0370*/  FFMA R3, R3, R2, R3 ;  /* 0x0000000203037223 */ /* 0x000fce0000000003 */
.L_x_17:
[----:B------:R-:W-:Y:S05]  /*0380*/  BSYNC.RECONVERGENT B0 ;  /* 0x0000000000007941 */ /* 0x000fea0003800200 */
.L_x_15:
[----:B------:R-:W-:-:S05]  /*0390*/  FMUL R7, R6, R3 ;  /* 0x0000000306077220 */ /* 0x000fca0000400000 */
[----:B------:R0:W-:Y:S04]  /*03a0*/  STG.E desc[UR4][R8.64], R7 ;  /* 0x0000000708007986 */ /* 0x0001e8000c101904 */
[----:B------:R-:W2:Y:S04]  /*03b0*/  LDG.E R2, desc[UR4][R4.64+0x4] ;  /* 0x0000040404027981 */ /* 0x000ea8000c1e1900 */
[----:B------:R-:W2:Y:S04]  /*03c0*/  LDG.E R13, desc[UR4][R4.64+0x20] ;  /* 0x00002004040d7981 */ /* 0x000ea8000c1e1900 */
[----:B------:R-:W3:Y:S04]  /*03d0*/  LDG.E R0, desc[UR4][R4.64+0x8] ;  /* 0x0000080404007981 */ /* 0x000ee8000c1e1900 */
[----:B------:R-:W3:Y:S01]  /*03e0*/  LDG.E R11, desc[UR4][R4.64+0x1c] ;  /* 0x00001c04040b7981 */ /* 0x000ee2000c1e1900 */
[----:B--2---:R-:W-:-:S04]  /*03f0*/  FMUL R13, R2, R13 ;  /* 0x0000000d020d7220 */ /* 0x004fc80000400000 */
[----:B---3--:R-:W-:-:S04]  /*0400*/  FFMA R0, R0, R11, -R13 ;  /* 0x0000000b00007223 */ /* 0x008fc8000000080d */
[----:B------:R-:W-:-:S05]  /*0410*/  FMUL R11, R0, R3 ;  /* 0x00000003000b7220 */ /* 0x000fca0000400000 */
[----:B------:R1:W-:Y:S04]  /*0420*/  STG.E desc[UR4][R8.64+0x4], R11 ;  /* 0x0000040b08007986 */ /* 0x0003e8000c101904 */
[----:B------:R-:W2:Y:S04]  /*0430*/  LDG.E R2, desc[UR4][R4.64+0x8] ;  /* 0x0000080404027981 */ /* 0x000ea8000c1e1900 */
[----:B------:R-:W2:Y:S04]  /*0440*/  LDG.E R13, desc[UR4][R4.64+0x10] ;  /* 0x00001004040d7981 */ /* 0x000ea8000c1e1900 */
[----:B------:R-:W3:Y:S04]  /*0450*/  LDG.E R0, desc[UR4][R4.64+0x4] ;  /* 0x0000040404007981 */ /* 0x000ee8000c1e1900 */
[----:B0-----:R-:W3:Y:S01]  /*0460*/  LDG.E R7, desc[UR4][R4.64+0x14] ;  /* 0x0000140404077981 */ /* 0x001ee2000c1e1900 */
[----:B--2---:R-:W-:-:S04]  /*0470*/  FMUL R13, R2, R13 ;  /* 0x0000000d020d7220 */ /* 0x004fc80000400000 */
[----:B---3--:R-:W-:-:S04]  /*0480*/  FFMA R0, R0, R7, -R13 ;  /* 0x0000000700007223 */ /* 0x008fc8000000080d */
[----:B------:R-:W-:-:S05]  /*0490*/  FMUL R7, R0, R3 ;  /* 0x0000000300077220 */ /* 0x000fca0000400000 */
[----:B------:R0:W-:Y:S04]  /*04a0*/  STG.E desc[UR4][R8.64+0x8], R7 ;  /* 0x0000080708007986 */ /* 0x0001e8000c101904 */
[----:B------:R-:W2:Y:S04]  /*04b0*/  LDG.E R2, desc[UR4][R4.64+0xc] ;  /* 0x00000c0404027981 */ /* 0x000ea8000c1e1900 */
[----:B------:R-:W2:Y:S04]  /*04c0*/  LDG.E R13, desc[UR4][R4.64+0x20] ;  /* 0x00002004040d7981 */ /* 0x000ea8000c1e1900 */
[----:B------:R-:W3:Y:S04]  /*04d0*/  LDG.E R0, desc[UR4][R4.64+0x14] ;  /* 0x0000140404007981 */ /* 0x000ee8000c1e1900 */
[----:B-1----:R-:W3:Y:S01]  /*04e0*/  LDG.E R11, desc[UR4][R4.64+0x18] ;  /* 0x00001804040b7981 */ /* 0x002ee2000c1e1900 */
        /* <DEDUP_REMOVED lines=35> */
[----:B------:R-:W-:Y:S04]  /*0720*/  STG.E desc[UR4][R8.64+0x1c], R11 ;  /* 0x00001c0b08007986 */ /* 0x000fe8000c101904 */
[----:B------:R-:W2:Y:S04]  /*0730*/  LDG.E R2, desc[UR4][R4.64+0x4] ;  /* 0x0000040404027981 */ /* 0x000ea8000c1e1900 */
[----:B------:R-:W2:Y:S04]  /*0740*/  LDG.E R13, desc[UR4][R4.64+0xc] ;  /* 0x00000c04040d7981 */ /* 0x000ea8000c1e1900 */
[----:B------:R-:W3:Y:S04]  /*0750*/  LDG.E R0, desc[UR4][R4.64] ;  /* 0x0000000404007981 */ /* 0x000ee8000c1e1900 */
[----:B0-----:R-:W3:Y:S01]  /*0760*/  LDG.E R7, desc[UR4][R4.64+0x10] ;  /* 0x0000100404077981 */ /* 0x001ee2000c1e1900 */
[----:B--2---:R-:W-:-:S04]  /*0770*/  FMUL R13, R2, R13 ;  /* 0x0000000d020d7220 */ /* 0x004fc80000400000 */
[----:B---3--:R-:W-:-:S04]  /*0780*/  FFMA R0, R0, R7, -R13 ;  /* 0x0000000700007223 */ /* 0x008fc8000000080d */
[----:B------:R-:W-:-:S05]  /*0790*/  FMUL R3, R0, R3 ;  /* 0x0000000300037220 */ /* 0x000fca0000400000 */
[----:B------:R-:W-:Y:S01]  /*07a0*/  STG.E desc[UR4][R8.64+0x20], R3 ;  /* 0x0000200308007986 */ /* 0x000fe2000c101904 */
[----:B------:R-:W-:Y:S05]  /*07b0*/  EXIT ;  /* 0x000000000000794d */ /* 0x000fea0003800000 */
        .weak           $__internal_0_$__cuda_sm20_rcp_rn_f32_slowpath
        .type           $__internal_0_$__cuda_sm20_rcp_rn_f32_slowpath,@function
        .size           $__internal_0_$__cuda_sm20_rcp_rn_f32_slowpath,(.L_x_54 - $__internal_0_$__cuda_sm20_rcp_rn_f32_slowpath)
$__internal_0_$__cuda_sm20_rcp_rn_f32_slowpath:
[----:B------:R-:W-:Y:S01]  /*07c0*/  SHF.L.U32 R2, R0, 0x1, RZ ;  /* 0x0000000100027819 */ /* 0x000fe200000006ff */
[----:B------:R-:W-:Y:S03]  /*07d0*/  BSSY.RECONVERGENT B1, `(.L_x_18) ;  /* 0x0000030000017945 */ /* 0x000fe60003800200 */
[----:B------:R-:W-:-:S04]  /*07e0*/  SHF.R.U32.HI R2, RZ, 0x18, R2 ;  /* 0x00000018ff027819 */ /* 0x000fc80000011602 */
[----:B------:R-:W-:-:S13]  /*07f0*/  ISETP.NE.U32.AND P0, PT, R2, RZ, PT ;  /* 0x000000ff0200720c */ /* 0x000fda0003f05070 */
[----:B------:R-:W-:Y:S05]  /*0800*/  @P0 BRA `(.L_x_19) ;  /* 0x0000000000280947 */ /* 0x000fea0003800000 */
[----:B------:R-:W-:-:S04]  /*0810*/  SHF.L.U32 R2, R0, 0x1, RZ ;  /* 0x0000000100027819 */ /* 0x000fc800000006ff */
[----:B------:R-:W-:-:S13]  /*0820*/  ISETP.NE.AND P0, PT, R2, RZ, PT ;  /* 0x000000ff0200720c */ /* 0x000fda0003f05270 */
[----:B------:R-:W-:Y:S01]  /*0830*/  @P0 FFMA R7, R0, 1.84467440737095516160e+19, RZ ;  /* 0x5f80000000070823 */ /* 0x000fe200000000ff */
[----:B------:R-:W-:Y:S08]  /*0840*/  @!P0 MUFU.RCP R3, R0 ;  /* 0x0000000000038308 */ /* 0x000ff00000001000 */
[----:B------:R-:W0:Y:S02]  /*0850*/  @P0 MUFU.RCP R2, R7 ;  /* 0x0000000700020308 */ /* 0x000e240000001000 */
[----:B0-----:R-:W-:-:S04]  /*0860*/  @P0 FFMA R11, R7, R2, -1 ;  /* 0xbf800000070b0423 */ /* 0x001fc80000000002 */
[----:B------:R-:W-:-:S04]  /*0870*/  @P0 FADD.FTZ R11, -R11, -RZ ;  /* 0x800000ff0b0b0221 */ /* 0x000fc80000010100 */
[----:B------:R-:W-:-:S04]  /*0880*/  @P0 FFMA R2, R2, R11, R2 ;  /* 0x0000000b02020223 */ /* 0x000fc80000000002 */
[----:B------:R-:W-:Y:S01]  /*0890*/  @P0 FFMA R3, R2, 1.84467440737095516160e+19, RZ ;  /* 0x5f80000002030823 */ /* 0x000fe200000000ff */
[----:B------:R-:W-:Y:S06]  /*08a0*/  BRA `(.L_x_20) ;  /* 0x0000000000887947 */ /* 0x000fec0003800000 */
.L_x_19:
[----:B------:R-:W-:-:S04]  /*08b0*/  IADD3 R3, PT, PT, R2, -0xfd, RZ ;  /* 0xffffff0302037810 */ /* 0x000fc80007ffe0ff */
[----:B------:R-:W-:-:S13]  /*08c0*/  ISETP.GT.U32.AND P0, PT, R3, 0x1, PT ;  /* 0x000000010300780c */ /* 0x000fda0003f04070 */
[----:B------:R-:W-:Y:S05]  /*08d0*/  @P0 BRA `(.L_x_21) ;  /* 0x0000000000780947 */ /* 0x000fea0003800000 */
[----:B------:R-:W-:Y:S01]  /*08e0*/  LOP3.LUT R7, R0, 0x7fffff, RZ, 0xc0, !PT ;  /* 0x007fffff00077812 */ /* 0x000fe200078ec0ff */
[----:B------:R-:W-:-:S03]  /*08f0*/  HFMA2 R14, -RZ, RZ, 0, 1.78813934326171875e-07 ;  /* 0x00000003ff0e7431 */ /* 0x000fc600000001ff */
[----:B------:R-:W-:-:S04]  /*0900*/  LOP3.LUT R7, R7, 0x3f800000, RZ, 0xfc, !PT ;  /* 0x3f80000007077812 */ /* 0x000fc800078efcff */
[----:B------:R-:W0:Y:S01]  /*0910*/  MUFU.RCP R12, R7 ;  /* 0x00000007000c7308 */ /* 0x000e220000001000 */
[----:B------:R-:W-:Y:S01]  /*0920*/  SHF.L.U32 R15, R14, R3, RZ ;  /* 0x000000030e0f7219 */ /* 0x000fe200000006ff */
[----:B0-----:R-:W-:-:S04]  /*0930*/  FFMA R11, R7, R12, -1 ;  /* 0xbf800000070b7423 */ /* 0x001fc8000000000c */
[----:B------:R-:W-:-:S04]  /*0940*/  FADD.FTZ R11, -R11, -RZ ;  /* 0x800000ff0b0b7221 */ /* 0x000fc80000010100 */
[CCC-:B------:R-:W-:Y:S01]  /*0950*/  FFMA.RM R13, R12.reuse, R11.reuse, R12.reuse ;  /* 0x0000000b0c0d7223 */ /* 0x1c0fe2000000400c */
[----:B------:R-:W-:-:S04]  /*0960*/  FFMA.RP R12, R12, R11, R12 ;  /* 0x0000000b0c0c7223 */ /* 0x000fc8000000800c */
[C---:B------:R-:W-:Y:S02]  /*0970*/  LOP3.LUT R11, R13.reuse, 0x7fffff, RZ, 0xc0, !PT ;  /* 0x007fffff0d0b7812 */ /* 0x040fe400078ec0ff */
[----:B------:R-:W-:Y:S02]  /*0980*/  FSETP.NEU.FTZ.AND P0, PT, R13, R12, PT ;  /* 0x0000000c0d00720b */ /* 0x000fe40003f1d000 */
[----:B------:R-:W-:Y:S02]  /*0990*/  LOP3.LUT R12, R11, 0x800000, RZ, 0xfc, !PT ;  /* 0x008000000b0c7812 */ /* 0x000fe400078efcff */
[----:B------:R-:W-:Y:S02]  /*09a0*/  SEL R11, RZ, 0xffffffff, !P0 ;  /* 0xffffffffff0b7807 */ /* 0x000fe40004000000 */
[----:B------:R-:W-:Y:S02]  /*09b0*/  LOP3.LUT R14, R15, R12, RZ, 0xc0, !PT ;  /* 0x0000000c0f0e7212 */ /* 0x000fe400078ec0ff */
[----:B------:R-:W-:-:S02]  /*09c0*/  IADD3 R11, PT, PT, -R11, RZ, RZ ;  /* 0x000000ff0b0b7210 */ /* 0x000fc40007ffe1ff */
[-C--:B------:R-:W-:Y:S02]  /*09d0*/  SHF.R.U32.HI R14, RZ, R3.reuse, R14 ;  /* 0x00000003ff0e7219 */ /* 0x080fe4000001160e */
[----:B------:R-:W-:Y:S02]  /*09e0*/  LOP3.LUT P1, RZ, R11, R3, R12, 0xf8, !PT ;  /* 0x000000030bff7212 */ /* 0x000fe4000782f80c */
[C---:B------:R-:W-:Y:S02]  /*09f0*/  LOP3.LUT P0, RZ, R14.reuse, 0x1, RZ, 0xc0, !PT ;  /* 0x000000010eff7812 */ /* 0x040fe4000780c0ff */
[----:B------:R-:W-:-:S04]  /*0a00*/  LOP3.LUT P2, RZ, R14, 0x2, RZ, 0xc0, !PT ;  /* 0x000000020eff7812 */ /* 0x000fc8000784c0ff */
[----:B------:R-:W-:Y:S02]  /*0a10*/  PLOP3.LUT P0, PT, P0, P1, P2, 0xe0, 0x0 ;  /* 0x000000000000781c */ /* 0x000fe40000703c20 */
[----:B------:R-:W-:Y:S02]  /*0a20*/  LOP3.LUT P1, RZ, R0, 0x7fffff, RZ, 0xc0, !PT ;  /* 0x007fffff00ff7812 */ /* 0x000fe4000782c0ff */
[----:B------:R-:W-:-:S04]  /*0a30*/  SEL R3, RZ, 0x1, !P0 ;  /* 0x00000001ff037807 */ /* 0x000fc80004000000 */
[----:B------:R-:W-:-:S04]  /*0a40*/  IADD3 R3, PT, PT, -R3, RZ, RZ ;  /* 0x000000ff03037210 */ /* 0x000fc80007ffe1ff */
[----:B------:R-:W-:Y:S02]  /*0a50*/  ISETP.GE.AND P0, PT, R3, RZ, PT ;  /* 0x000000ff0300720c */ /* 0x000fe40003f06270 */
[----:B------:R-:W-:-:S04]  /*0a60*/  IADD3 R3, PT, PT, R2, -0xfc, RZ ;  /* 0xffffff0402037810 */ /* 0x000fc80007ffe0ff */
[----:B------:R-:W-:-:S07]  /*0a70*/  SHF.R.U32.HI R3, RZ, R3, R12 ;  /* 0x00000003ff037219 */ /* 0x000fce000001160c */
[----:B------:R-:W-:-:S04]  /*0a80*/  @!P0 IADD3 R3, PT, PT, R3, 0x1, RZ ;  /* 0x0000000103038810 */ /* 0x000fc80007ffe0ff */
[----:B------:R-:W-:-:S04]  /*0a90*/  @!P1 SHF.L.U32 R3, R3, 0x1, RZ ;  /* 0x0000000103039819 */ /* 0x000fc800000006ff */
[----:B------:R-:W-:Y:S01]  /*0aa0*/  LOP3.LUT R3, R3, 0x80000000, R0, 0xf8, !PT ;  /* 0x8000000003037812 */ /* 0x000fe200078ef800 */
[----:B------:R-:W-:Y:S06]  /*0ab0*/  BRA `(.L_x_20) ;  /* 0x0000000000047947 */ /* 0x000fec0003800000 */
.L_x_21:
[----:B------:R0:W1:Y:S02]  /*0ac0*/  MUFU.RCP R3, R0 ;  /* 0x0000000000037308 */ /* 0x0000640000001000 */
.L_x_20:
[----:B------:R-:W-:Y:S05]  /*0ad0*/  BSYNC.RECONVERGENT B1 ;  /* 0x0000000000017941 */ /* 0x000fea0003800200 */
.L_x_18:
[----:B------:R-:W-:-:S04]  /*0ae0*/  MOV R11, 0x0 ;  /* 0x00000000000b7802 */ /* 0x000fc80000000f00 */
[----:B01----:R-:W-:Y:S05]  /*0af0*/  RET.REL.NODEC R10 `(_Z18invert_covariancesiPfS_) ;  /* 0xfffffff40a407950 */ /* 0x003fea0003c3ffff */
.L_x_22:
        /* <DEDUP_REMOVED lines=16> */
.L_x_54:


//--------------------- .text._Z20finalize_covariancesiPfPi --------------------------
	.section	.text._Z20finalize_covariancesiPfPi,"ax",@progbits
	.align	128
        .global         _Z20finalize_covariancesiPfPi
        .type           _Z20finalize_covariancesiPfPi,@function
        .size           _Z20finalize_covariancesiPfPi,(.L_x_55 - _Z20finalize_covariancesiPfPi)
        .other          _Z20finalize_covariancesiPfPi,@"STO_CUDA_ENTRY STV_DEFAULT"
_Z20finalize_covariancesiPfPi:
.text._Z20finalize_covariancesiPfPi:
        /* <DEDUP_REMOVED lines=10> */
[----:B0-----:R-:W-:-:S06]  /*00a0*/  IMAD.WIDE R2, R5, 0x4, R2 ;  /* 0x0000000405027825 */ /* 0x001fcc00078e0202 */
[----:B-1----:R-:W2:Y:S02]  /*00b0*/  LDG.E R2, desc[UR4][R2.64] ;  /* 0x0000000402027981 */ /* 0x002ea4000c1e1900 */
[----:B--2---:R-:W-:-:S13]  /*00c0*/  ISETP.GE.AND P0, PT, R2, 0x2, PT ;  /* 0x000000020200780c */ /* 0x004fda0003f06270 */
[----:B------:R-:W-:Y:S05]  /*00d0*/  @!P0 BRA `(.L_x_23) ;  /* 0x0000000000b88947 */ /* 0x000fea0003800000 */
[----:B------:R-:W-:Y:S01]  /*00e0*/  VIADD R2, R2, 0xffffffff ;  /* 0xffffffff02027836 */ /* 0x000fe20000000000 */
[----:B------:R-:W-:Y:S01]  /*00f0*/  BSSY.RECONVERGENT B0, `(.L_x_24) ;  /* 0x000000e000007945 */ /* 0x000fe20003800200 */
[----:B------:R-:W-:-:S03]  /*0100*/  IMAD R3, R5, 0x9, RZ ;  /* 0x0000000905037824 */ /* 0x000fc600078e02ff */
[----:B------:R-:W-:-:S04]  /*0110*/  I2FP.F32.U32 R0, R2 ;  /* 0x0000000200007245 */ /* 0x000fc80000201000 */
[----:B------:R-:W-:-:S04]  /*0120*/  IADD3 R2, PT, PT, R0, 0x1800000, RZ ;  /* 0x0180000000027810 */ /* 0x000fc80007ffe0ff */
[----:B------:R-:W-:-:S04]  /*0130*/  LOP3.LUT R2, R2, 0x7f800000, RZ, 0xc0, !PT ;  /* 0x7f80000002027812 */ /* 0x000fc800078ec0ff */
[----:B------:R-:W-:-:S13]  /*0140*/  ISETP.GT.U32.AND P0, PT, R2, 0x1ffffff, PT ;  /* 0x01ffffff0200780c */ /* 0x000fda0003f04070 */
[----:B------:R-:W-:Y:S05]  /*0150*/  @P0 BRA `(.L_x_25) ;  /* 0x00000000000c0947 */ /* 0x000fea0003800000 */
[----:B------:R-:W-:-:S07]  /*0160*/  MOV R4, 0x180 ;  /* 0x0000018000047802 */ /* 0x000fce0000000f00 */
[----:B------:R-:W-:Y:S05]  /*0170*/  CALL.REL.NOINC `($__internal_1_$__cuda_sm20_rcp_rn_f32_slowpath) ;  /* 0x0000000000c47944 */ /* 0x000fea0003c00000 */
[----:B------:R-:W-:Y:S05]  /*0180*/  BRA `(.L_x_26) ;  /* 0x0000000000107947 */ /* 0x000fea0003800000 */
.L_x_25:
[----:B------:R-:W0:Y:S02]  /*0190*/  MUFU.RCP R5, R0 ;  /* 0x0000000000057308 */ /* 0x000e240000001000 */
[----:B0-----:R-:W-:-:S04]  /*01a0*/  FFMA R2, R0, R5, -1 ;  /* 0xbf80000000027423 */ /* 0x001fc80000000005 */
[----:B------:R-:W-:-:S04]  /*01b0*/  FADD.FTZ R2, -R2, -RZ ;  /* 0x800000ff02027221 */ /* 0x000fc80000010100 */
[----:B------:R-:W-:-:S07]  /*01c0*/  FFMA R6, R5, R2, R5 ;  /* 0x0000000205067223 */ /* 0x000fce0000000005 */
.L_x_26:
[----:B------:R-:W-:Y:S05]  /*01d0*/  BSYNC.RECONVERGENT B0 ;  /* 0x0000000000007941 */ /* 0x000fea0003800200 */
.L_x_24:
[----:B------:R-:W0:Y:S02]  /*01e0*/  LDC.64 R4, c[0x0][0x388] ;  /* 0x0000e200ff047b82 */ /* 0x000e240000000a00 */
[----:B0-----:R-:W-:-:S05]  /*01f0*/  IMAD.WIDE R2, R3, 0x4, R4 ;  /* 0x0000000403027825 */ /* 0x001fca00078e0204 */
[----:B------:R-:W2:Y:S04]  /*0200*/  LDG.E R5, desc[UR4][R2.64] ;  /* 0x0000000402057981 */ /* 0x000ea8000c1e1900 */
[----:B------:R-:W3:Y:S04]  /*0210*/  LDG.E R7, desc[UR4][R2.64+0x4] ;  /* 0x0000040402077981 */ /* 0x000ee8000c1e1900 */
[----:B------:R-:W4:Y:S04]  /*0220*/  LDG.E R9, desc[UR4][R2.64+0x8] ;  /* 0x0000080402097981 */ /* 0x000f28000c1e1900 */
[----:B------:R-:W5:Y:S04]  /*0230*/  LDG.E R11, desc[UR4][R2.64+0xc] ;  /* 0x00000c04020b7981 */ /* 0x000f68000c1e1900 */
[----:B------:R-:W5:Y:S04]  /*0240*/  LDG.E R13, desc[UR4][R2.64+0x10] ;  /* 0x00001004020d7981 */ /* 0x000f68000c1e1900 */
[----:B------:R-:W5:Y:S04]  /*0250*/  LDG.E R15, desc[UR4][R2.64+0x14] ;  /* 0x00001404020f7981 */ /* 0x000f68000c1e1900 */
[----:B------:R-:W5:Y:S04]  /*0260*/  LDG.E R17, desc[UR4][R2.64+0x18] ;  /* 0x0000180402117981 */ /* 0x000f68000c1e1900 */
[----:B------:R-:W5:Y:S04]  /*0270*/  LDG.E R19, desc[UR4][R2.64+0x1c] ;  /* 0x00001c0402137981 */ /* 0x000f68000c1e1900 */
[----:B------:R-:W5:Y:S01]  /*0280*/  LDG.E R21, desc[UR4][R2.64+0x20] ;  /* 0x0000200402157981 */ /* 0x000f62000c1e1900 */
[-C--:B--2---:R-:W-:Y:S01]  /*0290*/  FMUL R5, R5, R6.reuse ;  /* 0x0000000605057220 */ /* 0x084fe20000400000 */
[----:B---3--:R-:W-:-:S04]  /*02a0*/  FMUL R7, R7, R6 ;  /* 0x0000000607077220 */ /* 0x008fc80000400000 */
[----:B------:R-:W-:Y:S01]  /*02b0*/  STG.E desc[UR4][R2.64], R5 ;  /* 0x0000000502007986 */ /* 0x000fe2000c101904 */
[----:B----4-:R-:W-:-:S03]  /*02c0*/  FMUL R9, R9, R6 ;  /* 0x0000000609097220 */ /* 0x010fc60000400000 */
[----:B------:R-:W-:Y:S01]  /*02d0*/  STG.E desc[UR4][R2.64+0x4], R7 ;  /* 0x0000040702007986 */ /* 0x000fe2000c101904 */
[----:B-----5:R-:W-:-:S03]  /*02e0*/  FMUL R11, R11, R6 ;  /* 0x000000060b0b7220 */ /* 0x020fc60000400000 */
[----:B------:R-:W-:Y:S01]  /*02f0*/  STG.E desc[UR4][R2.64+0x8], R9 ;  /* 0x0000080902007986 */ /* 0x000fe2000c101904 */
[----:B------:R-:W-:-:S03]  /*0300*/  FMUL R13, R13, R6 ;  /* 0x000000060d0d7220 */ /* 0x000fc60000400000 */
        /* <DEDUP_REMOVED lines=8> */
[----:B------:R-:W-:Y:S04]  /*0390*/  STG.E desc[UR4][R2.64+0x1c], R19 ;  /* 0x00001c1302007986 */ /* 0x000fe8000c101904 */
[----:B------:R-:W-:Y:S01]  /*03a0*/  STG.E desc[UR4][R2.64+0x20], R21 ;  /* 0x0000201502007986 */ /* 0x000fe2000c101904 */
[----:B------:R-:W-:Y:S05]  /*03b0*/  EXIT ;  /* 0x000000000000794d */ /* 0x000fea0003800000 */
.L_x_23:
[----:B------:R-:W0:Y:S01]  /*03c0*/  LDC.64 R2, c[0x0][0x388] ;  /* 0x0000e200ff027b82 */ /* 0x000e220000000a00 */
[----:B------:R-:W-:-:S04]  /*03d0*/  IMAD R5, R5, 0x9, RZ ;  /* 0x0000000905057824 */ /* 0x000fc800078e02ff */
[----:B0-----:R-:W-:-:S05]  /*03e0*/  IMAD.WIDE R2, R5, 0x4, R2 ;  /* 0x0000000405027825 */ /* 0x001fca00078e0202 */
        /* <DEDUP_REMOVED lines=10> */
        .weak           $__internal_1_$__cuda_sm20_rcp_rn_f32_slowpath
        .type           $__internal_1_$__cuda_sm20_rcp_rn_f32_slowpath,@function
        .size           $__internal_1_$__cuda_sm20_rcp_rn_f32_slowpath,(.L_x_55 - $__internal_1_$__cuda_sm20_rcp_rn_f32_slowpath)
$__internal_1_$__cuda_sm20_rcp_rn_f32_slowpath:
[----:B------:R-:W-:Y:S01]  /*0490*/  IMAD.SHL.U32 R2, R0, 0x2, RZ ;  /* 0x0000000200027824 */ /* 0x000fe200078e00ff */
[----:B------:R-:W-:Y:S04]  /*04a0*/  BSSY.RECONVERGENT B1, `(.L_x_27) ;  /* 0x0000030000017945 */ /* 0x000fe80003800200 */
        /* <DEDUP_REMOVED lines=13> */
.L_x_28:
[----:B------:R-:W-:-:S05]  /*0580*/  VIADD R5, R2, 0xffffff03 ;  /* 0xffffff0302057836 */ /* 0x000fca0000000000 */
        /* <DEDUP_REMOVED lines=15> */
[----:B------:R-:W-:-:S03]  /*0680*/  LOP3.LUT R6, R11, R8, RZ, 0xc0, !PT ;  /* 0x000000080b067212 */ /* 0x000fc600078ec0ff */
[----:B------:R-:W-:Y:S01]  /*0690*/  IMAD.MOV R7, RZ, RZ, -R7 ;  /* 0x000000ffff077224 */ /* 0x000fe200078e0a07 */
[----:B------:R-:W-:-:S04]  /*06a0*/  SHF.R.U32.HI R6, RZ, R5, R6 ;  /* 0x00000005ff067219 */ /* 0x000fc80000011606 */
[----:B------:R-:W-:Y:S02]  /*06b0*/  LOP3.LUT P1, RZ, R7, R5, R8, 0xf8, !PT ;  /* 0x0000000507ff7212 */ /* 0x000fe4000782f808 */
[C---:B------:R-:W-:Y:S02]  /*06c0*/  LOP3.LUT P0, RZ, R6.reuse, 0x1, RZ, 0xc0, !PT ;  /* 0x0000000106ff7812 */ /* 0x040fe4000780c0ff */
[----:B------:R-:W-:-:S04]  /*06d0*/  LOP3.LUT P2, RZ, R6, 0x2, RZ, 0xc0, !PT ;  /* 0x0000000206ff7812 */ /* 0x000fc8000784c0ff */
[----:B------:R-:W-:Y:S02]  /*06e0*/  PLOP3.LUT P0, PT, P0, P1, P2, 0xe0, 0x0 ;  /* 0x000000000000781c */ /* 0x000fe40000703c20 */
[----:B------:R-:W-:Y:S02]  /*06f0*/  LOP3.LUT P1, RZ, R0, 0x7fffff, RZ, 0xc0, !PT ;  /* 0x007fffff00ff7812 */ /* 0x000fe4000782c0ff */
[----:B------:R-:W-:-:S04]  /*0700*/  SEL R5, RZ, 0x1, !P0 ;  /* 0x00000001ff057807 */ /* 0x000fc80004000000 */
[----:B------:R-:W-:-:S04]  /*0710*/  IADD3 R5, PT, PT, -R5, RZ, RZ ;  /* 0x000000ff05057210 */ /* 0x000fc80007ffe1ff */
[----:B------:R-:W-:Y:S01]  /*0720*/  ISETP.GE.AND P0, PT, R5, RZ, PT ;  /* 0x000000ff0500720c */ /* 0x000fe20003f06270 */
[----:B------:R-:W-:-:S05]  /*0730*/  VIADD R5, R2, 0xffffff04 ;  /* 0xffffff0402057836 */ /* 0x000fca0000000000 */
[----:B------:R-:W-:-:S07]  /*0740*/  SHF.R.U32.HI R5, RZ, R5, R8 ;  /* 0x00000005ff057219 */ /* 0x000fce0000011608 */
[----:B------:R-:W-:-:S05]  /*0750*/  @!P0 IADD3 R5, PT, PT, R5, 0x1, RZ ;  /* 0x0000000105058810 */ /* 0x000fca0007ffe0ff */
[----:B------:R-:W-:-:S05]  /*0760*/  @!P1 IMAD.SHL.U32 R5, R5, 0x2, RZ ;  /* 0x0000000205059824 */ /* 0x000fca00078e00ff */
[----:B------:R-:W-:Y:S01]  /*0770*/  LOP3.LUT R5, R5, 0x80000000, R0, 0xf8, !PT ;  /* 0x8000000005057812 */ /* 0x000fe200078ef800 */
[----:B------:R-:W-:Y:S06]  /*0780*/  BRA `(.L_x_29) ;  /* 0x0000000000047947 */ /* 0x000fec0003800000 */
.L_x_30:
[----:B------:R0:W1:Y:S02]  /*0790*/  MUFU.RCP R5, R0 ;  /* 0x0000000000057308 */ /* 0x0000640000001000 */
.L_x_29:
[----:B------:R-:W-:Y:S05]  /*07a0*/  BSYNC.RECONVERGENT B1 ;  /* 0x0000000000017941 */ /* 0x000fea0003800200 */
.L_x_27:
[----:B-1----:R-:W-:Y:S01]  /*07b0*/  MOV R6, R5 ;  /* 0x0000000500067202 */ /* 0x002fe20000000f00 */
[----:B------:R-:W-:-:S04]  /*07c0*/  IMAD.MOV.U32 R5, RZ, RZ, 0x0 ;  /* 0x00000000ff057424 */ /* 0x000fc800078e00ff */
[----:B0-----:R-:W-:Y:S05]  /*07d0*/  RET.REL.NODEC R4 `(_Z20finalize_covariancesiPfPi) ;  /* 0xfffffff804087950 */ /* 0x001fea0003c3ffff */
.L_x_31:
        /* <DEDUP_REMOVED lines=10> */
.L_x_55:


//--------------------- .text._Z19compute_covariancesiPiP6float3PfS2_S2_S2_ --------------------------
	.section	.text._Z19compute_covariancesiPiP6float3PfS2_S2_S2_,"ax",@progbits
	.align	128
        .global         _Z19compute_covariancesiPiP6float3PfS2_S2_S2_
        .type           _Z19compute_covariancesiPiP6float3PfS2_S2_S2_,@function
        .size           _Z19compute_covariancesiPiP6float3PfS2_S2_S2_,(.L_x_60 - _Z19compute_covariancesiPiP6float3PfS2_S2_S2_)
        .other          _Z19compute_covariancesiPiP6float3PfS2_S2_S2_,@"STO_CUDA_ENTRY STV_DEFAULT"
_Z19compute_covariancesiPiP6float3PfS2_S2_S2_:
.text._Z19compute_covariancesiPiP6float3PfS2_S2_S2_:
[----:B------:R-:W-:Y:S01]  /*0000*/  LDC R1, c[0x0][0x37c] ;  /* 0x0000df00ff017b82 */ /* 0x000fe20000000800 */
[----:B------:R-:W0:Y:S01]  /*0010*/  S2R R13, SR_CTAID.X ;  /* 0x00000000000d7919 */ /* 0x000e220000002500 */
[----:B------:R-:W0:Y:S01]  /*0020*/  LDCU UR4, c[0x0][0x360] ;  /* 0x00006c00ff0477ac */ /* 0x000e220008000800 */
[----:B------:R-:W0:Y:S01]  /*0030*/  S2R R0, SR_TID.X ;  /* 0x0000000000007919 */ /* 0x000e220000002100 */
[----:B------:R-:W1:Y:S01]  /*0040*/  LDCU UR5, c[0x0][0x380] ;  /* 0x00007000ff0577ac */ /* 0x000e620008000800 */
[----:B0-----:R-:W-:-:S05]  /*0050*/  IMAD R13, R13, UR4, R0 ;  /* 0x000000040d0d7c24 */ /* 0x001fca000f8e0200 */
[----:B-1----:R-:W-:-:S13]  /*0060*/  ISETP.GE.AND P0, PT, R13, UR5, PT ;  /* 0x000000050d007c0c */ /* 0x002fda000bf06270 */
[----:B------:R-:W-:Y:S05]  /*0070*/  @P0 EXIT ;  /* 0x000000000000094d */ /* 0x000fea0003800000 */
[----:B------:R-:W0:Y:S01]  /*0080*/  LDC.64 R2, c[0x0][0x388] ;  /* 0x0000e200ff027b82 */ /* 0x000e220000000a00 */
[----:B------:R-:W1:Y:S07]  /*0090*/  LDCU.64 UR4, c[0x0][0x358] ;  /* 0x00006b00ff0477ac */ /* 0x000e6e0008000a00 */
[----:B------:R-:W2:Y:S08]  /*00a0*/  LDC.64 R6, c[0x0][0x398] ;  /* 0x0000e600ff067b82 */ /* 0x000eb00000000a00 */
[----:B------:R-:W3:Y:S01]  /*00b0*/  LDC.64 R4, c[0x0][0x390] ;  /* 0x0000e400ff047b82 */ /* 0x000ee20000000a00 */
[----:B0-----:R-:W-:-:S07]  /*00c0*/  IMAD.WIDE R2, R13, 0x4, R2 ;  /* 0x000000040d027825 */ /* 0x001fce00078e0202 */
[----:B------:R-:W0:Y:S01]  /*00d0*/  LDC.64 R8, c[0x0][0x3a0] ;  /* 0x0000e800ff087b82 */ /* 0x000e220000000a00 */
[----:B-1----:R1:W2:Y:S07]  /*00e0*/  LDG.E R15, desc[UR4][R2.64] ;  /* 0x00000004020f7981 */ /* 0x0022ae000c1e1900 */
[----:B------:R-:W4:Y:S01]  /*00f0*/  LDC.64 R10, c[0x0][0x3a8] ;  /* 0x0000ea00ff0a7b82 */ /* 0x000f220000000a00 */
[----:B---3--:R-:W-:-:S07]  /*0100*/  IMAD.WIDE R4, R13, 0xc, R4 ;  /* 0x0000000c0d047825 */ /* 0x008fce00078e0204 */
[----:B-1----:R-:W1:Y:S01]  /*0110*/  LDC.64 R2, c[0x0][0x3b0] ;  /* 0x0000ec00ff027b82 */ /* 0x002e620000000a00 */
[----:B------:R-:W3:Y:S04]  /*0120*/  LDG.E R0, desc[UR4][R4.64] ;  /* 0x0000000404007981 */ /* 0x000ee8000c1e1900 */
[----:B------:R-:W5:Y:S04]  /*0130*/  LDG.E R12, desc[UR4][R4.64+0x4] ;  /* 0x00000404040c7981 */ /* 0x000f68000c1e1900 */
[----:B------:R-:W5:Y:S01]  /*0140*/  LDG.E R13, desc[UR4][R4.64+0x8] ;  /* 0x00000804040d7981 */ /* 0x000f62000c1e1900 */
[----:B--2---:R-:W-:-:S04]  /*0150*/  IMAD.WIDE R6, R15, 0x4, R6 ;  /* 0x000000040f067825 */ /* 0x004fc800078e0206 */
[C---:B0-----:R-:W-:Y:S02]  /*0160*/  IMAD.WIDE R8, R15.reuse, 0x4, R8 ;  /* 0x000000040f087825 */ /* 0x041fe400078e0208 */
[----:B------:R-:W3:Y:S02]  /*0170*/  LDG.E R7, desc[UR4][R6.64] ;  /* 0x0000000406077981 */ /* 0x000ee4000c1e1900 */
[C---:B----4-:R-:W-:Y:S02]  /*0180*/  IMAD.WIDE R10, R15.reuse, 0x4, R10 ;  /* 0x000000040f0a7825 */ /* 0x050fe400078e020a */
[----:B------:R-:W5:Y:S04]  /*0190*/  LDG.E R9, desc[UR4][R8.64] ;  /* 0x0000000408097981 */ /* 0x000f68000c1e1900 */
[----:B------:R-:W2:Y:S01]  /*01a0*/  LDG.E R10, desc[UR4][R10.64] ;  /* 0x000000040a0a7981 */ /* 0x000ea2000c1e1900 */
[----:B------:R-:W-:-:S05]  /*01b0*/  LEA R15, R15, R15, 0x3 ;  /* 0x0000000f0f0f7211 */ /* 0x000fca00078e18ff */
[----:B-1----:R-:W-:-:S04]  /*01c0*/  IMAD.WIDE R2, R15, 0x4, R2 ;  /* 0x000000040f027825 */ /* 0x002fc800078e0202 */
[----:B---3--:R-:W-:Y:S01]  /*01d0*/  FADD R0, R0, -R7 ;  /* 0x8000000700007221 */ /* 0x008fe20000000000 */
[----:B-----5:R-:W-:-:S03]  /*01e0*/  FADD R7, R12, -R9 ;  /* 0x800000090c077221 */ /* 0x020fc60000000000 */
[C---:B------:R-:W-:Y:S01]  /*01f0*/  FMUL R15, R0.reuse, R0 ;  /* 0x00000000000f7220 */ /* 0x040fe20000400000 */
[----:B--2---:R-:W-:Y:S01]  /*0200*/  FADD R13, R13, -R10 ;  /* 0x8000000a0d0d7221 */ /* 0x004fe20000000000 */
[CC--:B------:R-:W-:Y:S01]  /*0210*/  FMUL R17, R0.reuse, R7.reuse ;  /* 0x0000000700117220 */ /* 0x0c0fe20000400000 */
[C---:B------:R-:W-:Y:S02]  /*0220*/  FMUL R9, R7.reuse, R7 ;  /* 0x0000000707097220 */ /* 0x040fe40000400000 */
[----:B------:R-:W-:Y:S01]  /*0230*/  REDG.E.ADD.F32.FTZ.RN.STRONG.GPU desc[UR4][R2.64], R15 ;  /* 0x0000000f020079a6 */ /* 0x000fe2000c12f304 */
[-C--:B------:R-:W-:Y:S01]  /*0240*/  FMUL R5, R0, R13.reuse ;  /* 0x0000000d00057220 */ /* 0x080fe20000400000 */
[-C--:B------:R-:W-:Y:S02]  /*0250*/  FMUL R7, R7, R13.reuse ;  /* 0x0000000d07077220 */ /* 0x080fe40000400000 */
[----:B------:R-:W-:Y:S01]  /*0260*/  REDG.E.ADD.F32.FTZ.RN.STRONG.GPU desc[UR4][R2.64+0x4], R17 ;  /* 0x00000411020079a6 */ /* 0x000fe2000c12f304 */
[----:B------:R-:W-:-:S03]  /*0270*/  FMUL R13, R13, R13 ;  /* 0x0000000d0d0d7220 */ /* 0x000fc60000400000 */
[----:B------:R-:W-:Y:S04]  /*0280*/  REDG.E.ADD.F32.FTZ.RN.STRONG.GPU desc[UR4][R2.64+0x8], R5 ;  /* 0x00000805020079a6 */ /* 0x000fe8000c12f304 */
[----:B------:R-:W-:Y:S04]  /*0290*/  REDG.E.ADD.F32.FTZ.RN.STRONG.GPU desc[UR4][R2.64+0xc], R17 ;  /* 0x00000c11020079a6 */ /* 0x000fe8000c12f304 */
[----:B------:R-:W-:Y:S04]  /*02a0*/  REDG.E.ADD.F32.FTZ.RN.STRONG.GPU desc[UR4][R2.64+0x10], R9 ;  /* 0x00001009020079a6 */ /* 0x000fe8000c12f304 */
[----:B------:R-:W-:Y:S04]  /*02b0*/  REDG.E.ADD.F32.FTZ.RN.STRONG.GPU desc[UR4][R2.64+0x14], R7 ;  /* 0x00001407020079a6 */ /* 0x000fe8000c12f304 */
[----:B------:R-:W-:Y:S04]  /*02c0*/  REDG.E.ADD.F32.FTZ.RN.STRONG.GPU desc[UR4][R2.64+0x18], R5 ;  /* 0x00001805020079a6 */ /* 0x000fe8000c12f304 */
[----:B------:R-:W-:Y:S04]  /*02d0*/  REDG.E.ADD.F32.FTZ.RN.STRONG.GPU desc[UR4][R2.64+0x1c], R7 ;  /* 0x00001c07020079a6 */ /* 0x000fe8000c12f304 */
[----:B------:R-:W-:Y:S01]  /*02e0*/  REDG.E.ADD.F32.FTZ.RN.STRONG.GPU desc[UR4][R2.64+0x20], R13 ;  /* 0x0000200d020079a6 */ /* 0x000fe2000c12f304 */
[----:B------:R-:W-:Y:S05]  /*02f0*/  EXIT ;  /* 0x000000000000794d */ /* 0x000fea0003800000 */
.L_x_32:
        /* <DEDUP_REMOVED lines=16> */
.L_x_60:


//--------------------- .text._Z16compute_averagesiPfS_S_PiS_S_S_ --------------------------
	.section	.text._Z16compute_averagesiPfS_S_PiS_S_S_,"ax",@progbits
	.align	128
        .global         _Z16compute_averagesiPfS_S_PiS_S_S_
        .type           _Z16compute_averagesiPfS_S_PiS_S_S_,@function
        .size           _Z16compute_averagesiPfS_S_PiS_S_S_,(.L_x_56 - _Z16compute_averagesiPfS_S_PiS_S_S_)
        .other          _Z16compute_averagesiPfS_S_PiS_S_S_,@"STO_CUDA_ENTRY STV_DEFAULT"
_Z16compute_averagesiPfS_S_PiS_S_S_:
.text._Z16compute_averagesiPfS_S_PiS_S_S_:
        /* <DEDUP_REMOVED lines=10> */
[----:B0-----:R-:W-:-:S05]  /*00a0*/  IMAD.WIDE R4, R2, 0x4, R4 ;  /* 0x0000000402047825 */ /* 0x001fca00078e0204 */
[----:B-1----:R-:W2:Y:S02]  /*00b0*/  LDG.E R3, desc[UR4][R4.64] ;  /* 0x0000000404037981 */ /* 0x002ea4000c1e1900 */
[----:B--2---:R-:W-:-:S13]  /*00c0*/  ISETP.GE.AND P0, PT, R3, 0x1, PT ;  /* 0x000000010300780c */ /* 0x004fda0003f06270 */
[----:B------:R-:W-:Y:S05]  /*00d0*/  @!P0 BRA `(.L_x_33) ;  /* 0x0000000000ec8947 */ /* 0x000fea0003800000 */
[----:B------:R-:W0:Y:S02]  /*00e0*/  LDC.64 R4, c[0x0][0x388] ;  /* 0x0000e200ff047b82 */ /* 0x000e240000000a00 */
[----:B0-----:R-:W-:-:S05]  /*00f0*/  IMAD.WIDE R4, R2, 0x4, R4 ;  /* 0x0000000402047825 */ /* 0x001fca00078e0204 */
[----:B------:R-:W2:Y:S01]  /*0100*/  LDG.E R0, desc[UR4][R4.64] ;  /* 0x0000000404007981 */ /* 0x000ea2000c1e1900 */
[----:B------:R-:W-:Y:S01]  /*0110*/  I2FP.F32.U32 R3, R3 ;  /* 0x0000000300037245 */ /* 0x000fe20000201000 */
[----:B------:R-:W-:Y:S03]  /*0120*/  BSSY.RECONVERGENT B0, `(.L_x_34) ;  /* 0x000000b000007945 */ /* 0x000fe60003800200 */
[----:B------:R-:W0:Y:S02]  /*0130*/  MUFU.RCP R6, R3 ;  /* 0x0000000300067308 */ /* 0x000e240000001000 */
[----:B0-----:R-:W-:-:S04]  /*0140*/  FFMA R7, -R3, R6, 1 ;  /* 0x3f80000003077423 */ /* 0x001fc80000000106 */
[----:B------:R-:W-:Y:S02]  /*0150*/  FFMA R7, R6, R7, R6 ;  /* 0x0000000706077223 */ /* 0x000fe40000000006 */
[----:B--2---:R-:W0:Y:S02]  /*0160*/  FCHK P0, R0, R3 ;  /* 0x0000000300007302 */ /* 0x004e240000000000 */
[----:B------:R-:W-:-:S04]  /*0170*/  FFMA R6, R0, R7, RZ ;  /* 0x0000000700067223 */ /* 0x000fc800000000ff */
[----:B------:R-:W-:-:S04]  /*0180*/  FFMA R8, -R3, R6, R0 ;  /* 0x0000000603087223 */ /* 0x000fc80000000100 */
[----:B------:R-:W-:Y:S01]  /*0190*/  FFMA R9, R7, R8, R6 ;  /* 0x0000000807097223 */ /* 0x000fe20000000006 */
[----:B0-----:R-:W-:Y:S06]  /*01a0*/  @!P0 BRA `(.L_x_35) ;  /* 0x0000000000088947 */ /* 0x001fec0003800000 */
[----:B------:R-:W-:-:S07]  /*01b0*/  MOV R4, 0x1d0 ;  /* 0x000001d000047802 */ /* 0x000fce0000000f00 */
[----:B------:R-:W-:Y:S05]  /*01c0*/  CALL.REL.NOINC `($__internal_2_$__cuda_sm3x_div_rn_noftz_f32_slowpath) ;  /* 0x0000000000d87944 */ /* 0x000fea0003c00000 */
.L_x_35:
[----:B------:R-:W-:Y:S05]  /*01d0*/  BSYNC.RECONVERGENT B0 ;  /* 0x0000000000007941 */ /* 0x000fea0003800200 */
.L_x_34:
[----:B------:R-:W0:Y:S08]  /*01e0*/  LDC.64 R4, c[0x0][0x3a8] ;  /* 0x0000ea00ff047b82 */ /* 0x000e300000000a00 */
[----:B------:R-:W1:Y:S01]  /*01f0*/  LDC.64 R6, c[0x0][0x390] ;  /* 0x0000e400ff067b82 */ /* 0x000e620000000a00 */
[----:B0-----:R-:W-:-:S05]  /*0200*/  IMAD.WIDE R4, R2, 0x4, R4 ;  /* 0x0000000402047825 */ /* 0x001fca00078e0204 */
[----:B------:R0:W-:Y:S01]  /*0210*/  STG.E desc[UR4][R4.64], R9 ;  /* 0x0000000904007986 */ /* 0x0001e2000c101904 */
[----:B-1----:R-:W-:-:S06]  /*0220*/  IMAD.WIDE R6, R2, 0x4, R6 ;  /* 0x0000000402067825 */ /* 0x002fcc00078e0206 */
[----:B------:R-:W2:Y:S01]  /*0230*/  LDG.E R6, desc[UR4][R6.64] ;  /* 0x0000000406067981 */ /* 0x000ea2000c1e1900 */
[----:B------:R-:W1:Y:S01]  /*0240*/  MUFU.RCP R0, R3 ;  /* 0x0000000300007308 */ /* 0x000e620000001000 */
[----:B------:R-:W-:Y:S01]  /*0250*/  BSSY.RECONVERGENT B0, `(.L_x_36) ;  /* 0x000000c000007945 */ /* 0x000fe20003800200 */
[----:B-1----:R-:W-:-:S04]  /*0260*/  FFMA R11, -R3, R0, 1 ;  /* 0x3f800000030b7423 */ /* 0x002fc80000000100 */
[----:B------:R-:W-:Y:S02]  /*0270*/  FFMA R0, R0, R11, R0 ;  /* 0x0000000b00007223 */ /* 0x000fe40000000000 */
[----:B--2---:R-:W1:Y:S02]  /*0280*/  FCHK P0, R6, R3 ;  /* 0x0000000306007302 */ /* 0x004e640000000000 */
[----:B------:R-:W-:-:S04]  /*0290*/  FFMA R11, R0, R6, RZ ;  /* 0x00000006000b7223 */ /* 0x000fc800000000ff */
[----:B------:R-:W-:-:S04]  /*02a0*/  FFMA R8, -R3, R11, R6 ;  /* 0x0000000b03087223 */ /* 0x000fc80000000106 */
[----:B------:R-:W-:Y:S01]  /*02b0*/  FFMA R11, R0, R8, R11 ;  /* 0x00000008000b7223 */ /* 0x000fe2000000000b */
[----:B01----:R-:W-:Y:S06]  /*02c0*/  @!P0 BRA `(.L_x_37) ;  /* 0x0000000000108947 */ /* 0x003fec0003800000 */
[----:B------:R-:W-:Y:S01]  /*02d0*/  IMAD.MOV.U32 R0, RZ, RZ, R6 ;  /* 0x000000ffff007224 */ /* 0x000fe200078e0006 */
[----:B------:R-:W-:-:S07]  /*02e0*/  MOV R4, 0x300 ;  /* 0x0000030000047802 */ /* 0x000fce0000000f00 */
[----:B------:R-:W-:Y:S05]  /*02f0*/  CALL.REL.NOINC `($__internal_2_$__cuda_sm3x_div_rn_noftz_f32_slowpath) ;  /* 0x00000000008c7944 */ /* 0x000fea0003c00000 */
[----:B------:R-:W-:-:S07]  /*0300*/  IMAD.MOV.U32 R11, RZ, RZ, R9 ;  /* 0x000000ffff0b7224 */ /* 0x000fce00078e0009 */
.L_x_37:
[----:B------:R-:W-:Y:S05]  /*0310*/  BSYNC.RECONVERGENT B0 ;  /* 0x0000000000007941 */ /* 0x000fea0003800200 */
.L_x_36:
        /* <DEDUP_REMOVED lines=18> */
.L_x_39:
[----:B------:R-:W-:Y:S05]  /*0440*/  BSYNC.RECONVERGENT B0 ;  /* 0x0000000000007941 */ /* 0x000fea0003800200 */
.L_x_38:
[----:B------:R-:W0:Y:S02]  /*0450*/  LDC.64 R4, c[0x0][0x3b8] ;  /* 0x0000ee00ff047b82 */ /* 0x000e240000000a00 */
[----:B0-----:R-:W-:-:S05]  /*0460*/  IMAD.WIDE R2, R2, 0x4, R4 ;  /* 0x0000000402027825 */ /* 0x001fca00078e0204 */
[----:B------:R-:W-:Y:S01]  /*0470*/  STG.E desc[UR4][R2.64], R9 ;  /* 0x0000000902007986 */ /* 0x000fe2000c101904 */
[----:B------:R-:W-:Y:S05]  /*0480*/  EXIT ;  /* 0x000000000000794d */ /* 0x000fea0003800000 */
.L_x_33:
[----:B------:R-:W0:Y:S08]  /*0490*/  LDC.64 R4, c[0x0][0x3a8] ;  /* 0x0000ea00ff047b82 */ /* 0x000e300000000a00 */
[----:B------:R-:W1:Y:S08]  /*04a0*/  LDC.64 R6, c[0x0][0x3b0] ;  /* 0x0000ec00ff067b82 */ /* 0x000e700000000a00 */
[----:B------:R-:W2:Y:S01]  /*04b0*/  LDC.64 R8, c[0x0][0x3b8] ;  /* 0x0000ee00ff087b82 */ /* 0x000ea20000000a00 */
[----:B0-----:R-:W-:-:S05]  /*04c0*/  IMAD.WIDE R4, R2, 0x4, R4 ;  /* 0x0000000402047825 */ /* 0x001fca00078e0204 */
[----:B------:R-:W-:Y:S01]  /*04d0*/  STG.E desc[UR4][R4.64], RZ ;  /* 0x000000ff04007986 */ /* 0x000fe2000c101904 */
[----:B-1----:R-:W-:-:S05]  /*04e0*/  IMAD.WIDE R6, R2, 0x4, R6 ;  /* 0x0000000402067825 */ /* 0x002fca00078e0206 */
[----:B------:R-:W-:Y:S01]  /*04f0*/  STG.E desc[UR4][R6.64], RZ ;  /* 0x000000ff06007986 */ /* 0x000fe2000c101904 */
[----:B--2---:R-:W-:-:S05]  /*0500*/  IMAD.WIDE R8, R2, 0x4, R8 ;  /* 0x0000000402087825 */ /* 0x004fca00078e0208 */
[----:B------:R-:W-:Y:S01]  /*0510*/  STG.E desc[UR4][R8.64], RZ ;  /* 0x000000ff08007986 */ /* 0x000fe2000c101904 */
[----:B------:R-:W-:Y:S05]  /*0520*/  EXIT ;  /* 0x000000000000794d */ /* 0x000fea0003800000 */
        .weak           $__internal_2_$__cuda_sm3x_div_rn_noftz_f32_slowpath
        .type           $__internal_2_$__cuda_sm3x_div_rn_noftz_f32_slowpath,@function
        .size           $__internal_2_$__cuda_sm3x_div_rn_noftz_f32_slowpath,(.L_x_56 - $__internal_2_$__cuda_sm3x_div_rn_noftz_f32_slowpath)
$__internal_2_$__cuda_sm3x_div_rn_noftz_f32_slowpath:
[--C-:B------:R-:W-:Y:S01]  /*0530*/  SHF.R.U32.HI R6, RZ, 0x17, R3.reuse ;  /* 0x00000017ff067819 */ /* 0x100fe20000011603 */
[----:B------:R-:W-:Y:S01]  /*0540*/  BSSY.RECONVERGENT B1, `(.L_x_40) ;  /* 0x0000063000017945 */ /* 0x000fe20003800200 */
[----:B------:R-:W-:Y:S02]  /*0550*/  SHF.R.U32.HI R5, RZ, 0x17, R0 ;  /* 0x00000017ff057819 */ /* 0x000fe40000011600 */
[----:B------:R-:W-:Y:S02]  /*0560*/  LOP3.LUT R12, R6, 0xff, RZ, 0xc0, !PT ;  /* 0x000000ff060c7812 */ /* 0x000fe400078ec0ff */
[----:B------:R-:W-:Y:S01]  /*0570*/  LOP3.LUT R10, R5, 0xff, RZ, 0xc0, !PT ;  /* 0x000000ff050a7812 */ /* 0x000fe200078ec0ff */
[----:B------:R-:W-:Y:S02]  /*0580*/  IMAD.MOV.U32 R5, RZ, RZ, R3 ;  /* 0x000000ffff057224 */ /* 0x000fe400078e0003 */
[----:B------:R-:W-:Y:S01]  /*0590*/  VIADD R8, R12, 0xffffffff ;  /* 0xffffffff0c087836 */ /* 0x000fe20000000000 */
[----:B------:R-:W-:-:S04]  /*05a0*/  IADD3 R7, PT, PT, R10, -0x1, RZ ;  /* 0xffffffff0a077810 */ /* 0x000fc80007ffe0ff */
[----:B------:R-:W-:-:S04]  /*05b0*/  ISETP.GT.U32.AND P0, PT, R8, 0xfd, PT ;  /* 0x000000fd0800780c */ /* 0x000fc80003f04070 */
[----:B------:R-:W-:-:S13]  /*05c0*/  ISETP.GT.U32.OR P0, PT, R7, 0xfd, P0 ;  /* 0x000000fd0700780c */ /* 0x000fda0000704470 */
[----:B------:R-:W-:Y:S01]  /*05d0*/  @!P0 IMAD.MOV.U32 R6, RZ, RZ, RZ ;  /* 0x000000ffff068224 */ /* 0x000fe200078e00ff */
[----:B------:R-:W-:Y:S06]  /*05e0*/  @!P0 BRA `(.L_x_41) ;  /* 0x00000000005c8947 */ /* 0x000fec0003800000 */
[----:B------:R-:W-:Y:S02]  /*05f0*/  FSETP.GTU.FTZ.AND P0, PT, |R0|, +INF , PT ;  /* 0x7f8000000000780b */ /* 0x000fe40003f1c200 */
[----:B------:R-:W-:-:S04]  /*0600*/  FSETP.GTU.FTZ.AND P1, PT, |R3|, +INF , PT ;  /* 0x7f8000000300780b */ /* 0x000fc80003f3c200 */
[----:B------:R-:W-:-:S13]  /*0610*/  PLOP3.LUT P0, PT, P0, P1, PT, 0xf8, 0x8f ;  /* 0x00000000008f781c */ /* 0x000fda0000703f70 */
[----:B------:R-:W-:Y:S05]  /*0620*/  @P0 BRA `(.L_x_42) ;  /* 0x00000004004c0947 */ /* 0x000fea0003800000 */
[----:B------:R-:W-:-:S13]  /*0630*/  LOP3.LUT P0, RZ, R5, 0x7fffffff, R0, 0xc8, !PT ;  /* 0x7fffffff05ff7812 */ /* 0x000fda000780c800 */
[----:B------:R-:W-:Y:S05]  /*0640*/  @!P0 BRA `(.L_x_43) ;  /* 0x00000004003c8947 */ /* 0x000fea0003800000 */
[C---:B------:R-:W-:Y:S02]  /*0650*/  FSETP.NEU.FTZ.AND P2, PT, |R0|.reuse, +INF , PT ;  /* 0x7f8000000000780b */ /* 0x040fe40003f5d200 */
[----:B------:R-:W-:Y:S02]  /*0660*/  FSETP.NEU.FTZ.AND P1, PT, |R3|, +INF , PT ;  /* 0x7f8000000300780b */ /* 0x000fe40003f3d200 */
[----:B------:R-:W-:-:S11]  /*0670*/  FSETP.NEU.FTZ.AND P0, PT, |R0|, +INF , PT ;  /* 0x7f8000000000780b */ /* 0x000fd60003f1d200 */
[----:B------:R-:W-:Y:S05]  /*0680*/  @!P1 BRA !P2, `(.L_x_43) ;  /* 0x00000004002c9947 */ /* 0x000fea0005000000 */
[----:B------:R-:W-:-:S04]  /*0690*/  LOP3.LUT P2, RZ, R0, 0x7fffffff, RZ, 0xc0, !PT ;  /* 0x7fffffff00ff7812 */ /* 0x000fc8000784c0ff */
[----:B------:R-:W-:-:S13]  /*06a0*/  PLOP3.LUT P1, PT, P1, P2, PT, 0x2f, 0xf2 ;  /* 0x0000000000f2781c */ /* 0x000fda0000f24577 */
[----:B------:R-:W-:Y:S05]  /*06b0*/  @P1 BRA `(.L_x_44) ;  /* 0x0000000400181947 */ /* 0x000fea0003800000 */
[----:B------:R-:W-:-:S04]  /*06c0*/  LOP3.LUT P1, RZ, R5, 0x7fffffff, RZ, 0xc0, !PT ;  /* 0x7fffffff05ff7812 */ /* 0x000fc8000782c0ff */
[----:B------:R-:W-:-:S13]  /*06d0*/  PLOP3.LUT P0, PT, P0, P1, PT, 0x2f, 0xf2 ;  /* 0x0000000000f2781c */ /* 0x000fda0000702577 */
[----:B------:R-:W-:Y:S05]  /*06e0*/  @P0 BRA `(.L_x_45) ;  /* 0x0000000400000947 */ /* 0x000fea0003800000 */
[----:B------:R-:W-:Y:S02]  /*06f0*/  ISETP.GE.AND P0, PT, R7, RZ, PT ;  /* 0x000000ff0700720c */ /* 0x000fe40003f06270 */
[----:B------:R-:W-:-:S11]  /*0700*/  ISETP.GE.AND P1, PT, R8, RZ, PT ;  /* 0x000000ff0800720c */ /* 0x000fd60003f26270 */
[----:B------:R-:W-:Y:S01]  /*0710*/  @P0 IMAD.MOV.U32 R6, RZ, RZ, RZ ;  /* 0x000000ffff060224 */ /* 0x000fe200078e00ff */
[----:B------:R-:W-:Y:S01]  /*0720*/  @!P0 MOV R6, 0xffffffc0 ;  /* 0xffffffc000068802 */ /* 0x000fe20000000f00 */
[----:B------:R-:W-:Y:S01]  /*0730*/  @!P0 FFMA R0, R0, 1.84467440737095516160e+19, RZ ;  /* 0x5f80000000008823 */ /* 0x000fe200000000ff */
[----:B------:R-:W-:-:S03]  /*0740*/  @!P1 FFMA R5, R3, 1.84467440737095516160e+19, RZ ;  /* 0x5f80000003059823 */ /* 0x000fc600000000ff */
[----:B------:R-:W-:-:S07]  /*0750*/  @!P1 VIADD R6, R6, 0x40 ;  /* 0x0000004006069836 */ /* 0x000fce0000000000 */
.L_x_41:
[----:B------:R-:W-:Y:S01]  /*0760*/  LEA R8, R12, 0xc0800000, 0x17 ;  /* 0xc08000000c087811 */ /* 0x000fe200078eb8ff */
[----:B------:R-:W-:Y:S04]  /*0770*/  BSSY.RECONVERGENT B2, `(.L_x_46) ;  /* 0x0000036000027945 */ /* 0x000fe80003800200 */
[----:B------:R-:W-:Y:S02]  /*0780*/  IMAD.IADD R8, R5, 0x1, -R8 ;  /* 0x0000000105087824 */ /* 0x000fe400078e0a08 */
[----:B------:R-:W-:Y:S02]  /*0790*/  VIADD R5, R10, 0xffffff81 ;  /* 0xffffff810a057836 */ /* 0x000fe40000000000 */
[----:B------:R-:W0:Y:S01]  /*07a0*/  MUFU.RCP R7, R8 ;  /* 0x0000000800077308 */ /* 0x000e220000001000 */
[----:B------:R-:W-:Y:S01]  /*07b0*/  FADD.FTZ R9, -R8, -RZ ;  /* 0x800000ff08097221 */ /* 0x000fe20000010100 */
[----:B------:R-:W-:-:S03]  /*07c0*/  IMAD R0, R5, -0x800000, R0 ;  /* 0xff80000005007824 */ /* 0x000fc600078e0200 */
[----:B0-----:R-:W-:-:S04]  /*07d0*/  FFMA R10, R7, R9, 1 ;  /* 0x3f800000070a7423 */ /* 0x001fc80000000009 */
[----:B------:R-:W-:-:S04]  /*07e0*/  FFMA R14, R7, R10, R7 ;  /* 0x0000000a070e7223 */ /* 0x000fc80000000007 */
[----:B------:R-:W-:-:S04]  /*07f0*/  FFMA R7, R0, R14, RZ ;  /* 0x0000000e00077223 */ /* 0x000fc800000000ff */
[----:B------:R-:W-:-:S04]  /*0800*/  FFMA R10, R9, R7, R0 ;  /* 0x00000007090a7223 */ /* 0x000fc80000000000 */
[----:B------:R-:W-:Y:S01]  /*0810*/  FFMA R11, R14, R10, R7 ;  /* 0x0000000a0e0b7223 */ /* 0x000fe20000000007 */
[----:B------:R-:W-:-:S03]  /*0820*/  IADD3 R7, PT, PT, R5, 0x7f, -R12 ;  /* 0x0000007f05077810 */ /* 0x000fc60007ffe80c */
[----:B------:R-:W-:Y:S01]  /*0830*/  FFMA R10, R9, R11, R0 ;  /* 0x0000000b090a7223 */ /* 0x000fe20000000000 */
[----:B------:R-:W-:-:S03]  /*0840*/  IADD3 R7, PT, PT, R7, R6, RZ ;  /* 0x0000000607077210 */ /* 0x000fc60007ffe0ff */
[----:B------:R-:W-:-:S05]  /*0850*/  FFMA R0, R14, R10, R11 ;  /* 0x0000000a0e007223 */ /* 0x000fca000000000b */
[----:B------:R-:W-:-:S04]  /*0860*/  SHF.R.U32.HI R5, RZ, 0x17, R0 ;  /* 0x00000017ff057819 */ /* 0x000fc80000011600 */
[----:B------:R-:W-:-:S05]  /*0870*/  LOP3.LUT R5, R5, 0xff, RZ, 0xc0, !PT ;  /* 0x000000ff05057812 */ /* 0x000fca00078ec0ff */
[----:B------:R-:W-:-:S04]  /*0880*/  IMAD.IADD R9, R5, 0x1, R7 ;  /* 0x0000000105097824 */ /* 0x000fc800078e0207 */
[----:B------:R-:W-:-:S05]  /*0890*/  VIADD R5, R9, 0xffffffff ;  /* 0xffffffff09057836 */ /* 0x000fca0000000000 */
[----:B------:R-:W-:-:S13]  /*08a0*/  ISETP.GE.U32.AND P0, PT, R5, 0xfe, PT ;  /* 0x000000fe0500780c */ /* 0x000fda0003f06070 */
[----:B------:R-:W-:Y:S05]  /*08b0*/  @!P0 BRA `(.L_x_47) ;  /* 0x0000000000808947 */ /* 0x000fea0003800000 */
[----:B------:R-:W-:-:S13]  /*08c0*/  ISETP.GT.AND P0, PT, R9, 0xfe, PT ;  /* 0x000000fe0900780c */ /* 0x000fda0003f04270 */
[----:B------:R-:W-:Y:S05]  /*08d0*/  @P0 BRA `(.L_x_48) ;  /* 0x00000000006c0947 */ /* 0x000fea0003800000 */
[----:B------:R-:W-:-:S13]  /*08e0*/  ISETP.GE.AND P0, PT, R9, 0x1, PT ;  /* 0x000000010900780c */ /* 0x000fda0003f06270 */
[----:B------:R-:W-:Y:S05]  /*08f0*/  @P0 BRA `(.L_x_49) ;  /* 0x0000000000740947 */ /* 0x000fea0003800000 */
[----:B------:R-:W-:Y:S02]  /*0900*/  ISETP.GE.AND P0, PT, R9, -0x18, PT ;  /* 0xffffffe80900780c */ /* 0x000fe40003f06270 */
[----:B------:R-:W-:-:S11]  /*0910*/  LOP3.LUT R0, R0, 0x80000000, RZ, 0xc0, !PT ;  /* 0x8000000000007812 */ /* 0x000fd600078ec0ff */
[----:B------:R-:W-:Y:S05]  /*0920*/  @!P0 BRA `(.L_x_49) ;  /* 0x0000000000688947 */ /* 0x000fea0003800000 */
[CCC-:B------:R-:W-:Y:S01]  /*0930*/  FFMA.RZ R5, R14.reuse, R10.reuse, R11.reuse ;  /* 0x0000000a0e057223 */ /* 0x1c0fe2000000c00b */
[C---:B------:R-:W-:Y:S02]  /*0940*/  VIADD R8, R9.reuse, 0x20 ;  /* 0x0000002009087836 */ /* 0x040fe40000000000 */
[CCC-:B------:R-:W-:Y:S01]  /*0950*/  FFMA.RM R6, R14.reuse, R10.reuse, R11.reuse ;  /* 0x0000000a0e067223 */ /* 0x1c0fe2000000400b */
[----:B------:R-:W-:Y:S02]  /*0960*/  ISETP.NE.AND P2, PT, R9, RZ, PT ;  /* 0x000000ff0900720c */ /* 0x000fe40003f45270 */
[----:B------:R-:W-:Y:S01]  /*0970*/  LOP3.LUT R7, R5, 0x7fffff, RZ, 0xc0, !PT ;  /* 0x007fffff05077812 */ /* 0x000fe200078ec0ff */
[----:B------:R-:W-:Y:S01]  /*0980*/  FFMA.RP R5, R14, R10, R11 ;  /* 0x0000000a0e057223 */ /* 0x000fe2000000800b */
[----:B------:R-:W-:Y:S02]  /*0990*/  ISETP.NE.AND P1, PT, R9, RZ, PT ;  /* 0x000000ff0900720c */ /* 0x000fe40003f25270 */
[----:B------:R-:W-:-:S02]  /*09a0*/  LOP3.LUT R7, R7, 0x800000, RZ, 0xfc, !PT ;  /* 0x0080000007077812 */ /* 0x000fc400078efcff */
[----:B------:R-:W-:Y:S02]  /*09b0*/  IADD3 R9, PT, PT, -R9, RZ, RZ ;  /* 0x000000ff09097210 */ /* 0x000fe40007ffe1ff */
[----:B------:R-:W-:Y:S02]  /*09c0*/  SHF.L.U32 R8, R7, R8, RZ ;  /* 0x0000000807087219 */ /* 0x000fe400000006ff */
[----:B------:R-:W-:Y:S02]  /*09d0*/  FSETP.NEU.FTZ.AND P0, PT, R5, R6, PT ;  /* 0x000000060500720b */ /* 0x000fe40003f1d000 */
[----:B------:R-:W-:Y:S02]  /*09e0*/  SEL R6, R9, RZ, P2 ;  /* 0x000000ff09067207 */ /* 0x000fe40001000000 */
[----:B------:R-:W-:Y:S02]  /*09f0*/  ISETP.NE.AND P1, PT, R8, RZ, P1 ;  /* 0x000000ff0800720c */ /* 0x000fe40000f25270 */
[----:B------:R-:W-:-:S02]  /*0a00*/  SHF.R.U32.HI R6, RZ, R6, R7 ;  /* 0x00000006ff067219 */ /* 0x000fc40000011607 */
[----:B------:R-:W-:Y:S02]  /*0a10*/  PLOP3.LUT P0, PT, P0, P1, PT, 0xf8, 0x8f ;  /* 0x00000000008f781c */ /* 0x000fe40000703f70 */
[----:B------:R-:W-:Y:S02]  /*0a20*/  SHF.R.U32.HI R8, RZ, 0x1, R6 ;  /* 0x00000001ff087819 */ /* 0x000fe40000011606 */
[----:B------:R-:W-:-:S04]  /*0a30*/  SEL R5, RZ, 0x1, !P0 ;  /* 0x00000001ff057807 */ /* 0x000fc80004000000 */
[----:B------:R-:W-:-:S04]  /*0a40*/  LOP3.LUT R5, R5, 0x1, R8, 0xf8, !PT ;  /* 0x0000000105057812 */ /* 0x000fc800078ef808 */
[----:B------:R-:W-:-:S05]  /*0a50*/  LOP3.LUT R5, R5, R6, RZ, 0xc0, !PT ;  /* 0x0000000605057212 */ /* 0x000fca00078ec0ff */
[----:B------:R-:W-:-:S05]  /*0a60*/  IMAD.IADD R5, R8, 0x1, R5 ;  /* 0x0000000108057824 */ /* 0x000fca00078e0205 */
[----:B------:R-:W-:Y:S01]  /*0a70*/  LOP3.LUT R0, R5, R0, RZ, 0xfc, !PT ;  /* 0x0000000005007212 */ /* 0x000fe200078efcff */
[----:B------:R-:W-:Y:S06]  /*0a80*/  BRA `(.L_x_49) ;  /* 0x0000000000107947 */ /* 0x000fec0003800000 */
.L_x_48:
[----:B------:R-:W-:-:S04]  /*0a90*/  LOP3.LUT R0, R0, 0x80000000, RZ, 0xc0, !PT ;  /* 0x8000000000007812 */ /* 0x000fc800078ec0ff */
[----:B------:R-:W-:Y:S01]  /*0aa0*/  LOP3.LUT R0, R0, 0x7f800000, RZ, 0xfc, !PT ;  /* 0x7f80000000007812 */ /* 0x000fe200078efcff */
[----:B------:R-:W-:Y:S06]  /*0ab0*/  BRA `(.L_x_49) ;  /* 0x0000000000047947 */ /* 0x000fec0003800000 */
.L_x_47:
[----:B------:R-:W-:-:S07]  /*0ac0*/  IMAD R0, R7, 0x800000, R0 ;  /* 0x0080000007007824 */ /* 0x000fce00078e0200 */
.L_x_49:
[----:B------:R-:W-:Y:S05]  /*0ad0*/  BSYNC.RECONVERGENT B2 ;  /* 0x0000000000027941 */ /* 0x000fea0003800200 */
.L_x_46:
[----:B------:R-:W-:Y:S05]  /*0ae0*/  BRA `(.L_x_50) ;  /* 0x0000000000207947 */ /* 0x000fea0003800000 */
.L_x_45:
[----:B------:R-:W-:-:S04]  /*0af0*/  LOP3.LUT R0, R5, 0x80000000, R0, 0x48, !PT ;  /* 0x8000000005007812 */ /* 0x000fc800078e4800 */
[----:B------:R-:W-:Y:S01]  /*0b00*/  LOP3.LUT R0, R0, 0x7f800000, RZ, 0xfc, !PT ;  /* 0x7f80000000007812 */ /* 0x000fe200078efcff */
[----:B------:R-:W-:Y:S06]  /*0b10*/  BRA `(.L_x_50) ;  /* 0x0000000000147947 */ /* 0x000fec0003800000 */
.L_x_44:
[----:B------:R-:W-:Y:S01]  /*0b20*/  LOP3.LUT R0, R5, 0x80000000, R0, 0x48, !PT ;  /* 0x8000000005007812 */ /* 0x000fe200078e4800 */
[----:B------:R-:W-:Y:S06]  /*0b30*/  BRA `(.L_x_50) ;  /* 0x00000000000c7947 */ /* 0x000fec0003800000 */
.L_x_43:
[----:B------:R-:W0:Y:S01]  /*0b40*/  MUFU.RSQ R0, -QNAN ;  /* 0xffc0000000007908 */ /* 0x000e220000001400 */
[----:B------:R-:W-:Y:S05]  /*0b50*/  BRA `(.L_x_50) ;  /* 0x0000000000047947 */ /* 0x000fea0003800000 */
.L_x_42:
[----:B------:R-:W-:-:S07]  /*0b60*/  FADD.FTZ R0, R0, R3 ;  /* 0x0000000300007221 */ /* 0x000fce0000010000 */
.L_x_50:
[----:B------:R-:W-:Y:S05]  /*0b70*/  BSYNC.RECONVERGENT B1 ;  /* 0x0000000000017941 */ /* 0x000fea0003800200 */
.L_x_40:
[----:B------:R-:W-:Y:S01]  /*0b80*/  IMAD.MOV.U32 R5, RZ, RZ, 0x0 ;  /* 0x00000000ff057424 */ /* 0x000fe200078e00ff */
[----:B0-----:R-:W-:-:S03]  /*0b90*/  MOV R9, R0 ;  /* 0x0000000000097202 */ /* 0x001fc60000000f00 */
[----:B------:R-:W-:Y:S05]  /*0ba0*/  RET.REL.NODEC R4 `(_Z16compute_averagesiPfS_S_PiS_S_S_) ;  /* 0xfffffff404147950 */ /* 0x000fea0003c3ffff */
.L_x_51:
        /* <DEDUP_REMOVED lines=13> */
.L_x_56:


//--------------------- .text._Z12compute_sumsiPiP6float3PfS2_S2_ --------------------------
	.section	.text._Z12compute_sumsiPiP6float3PfS2_S2_,"ax",@progbits
	.align	128
        .global         _Z12compute_sumsiPiP6float3PfS2_S2_
        .type           _Z12compute_sumsiPiP6float3PfS2_S2_,@function
        .size           _Z12compute_sumsiPiP6float3PfS2_S2_,(.L_x_62 - _Z12compute_sumsiPiP6float3PfS2_S2_)
        .other          _Z12compute_sumsiPiP6float3PfS2_S2_,@"STO_CUDA_ENTRY STV_DEFAULT"
_Z12compute_sumsiPiP6float3PfS2_S2_:
.text._Z12compute_sumsiPiP6float3PfS2_S2_:
        /* <DEDUP_REMOVED lines=14> */
[----:B-1----:R-:W4:Y:S01]  /*00e0*/  LDG.E R3, desc[UR4][R2.64] ;  /* 0x0000000402037981 */ /* 0x002f22000c1e1900 */
[----:B--2---:R-:W-:-:S06]  /*00f0*/  IMAD.WIDE R4, R7, 0xc, R4 ;  /* 0x0000000c07047825 */ /* 0x004fcc00078e0204 */
[----:B------:R-:W4:Y:S01]  /*0100*/  LDC.64 R6, c[0x0][0x398] ;  /* 0x0000e600ff067b82 */ /* 0x000f220000000a00 */
[----:B------:R-:W2:Y:S04]  /*0110*/  LDG.E R13, desc[UR4][R4.64] ;  /* 0x00000004040d7981 */ /* 0x000ea8000c1e1900 */
[----:B------:R-:W5:Y:S04]  /*0120*/  LDG.E R15, desc[UR4][R4.64+0x4] ;  /* 0x00000404040f7981 */ /* 0x000f68000c1e1900 */
[----:B------:R-:W5:Y:S01]  /*0130*/  LDG.E R17, desc[UR4][R4.64+0x8] ;  /* 0x0000080404117981 */ /* 0x000f62000c1e1900 */
[----:B----4-:R-:W-:-:S04]  /*0140*/  IMAD.WIDE R6, R3, 0x4, R6 ;  /* 0x0000000403067825 */ /* 0x010fc800078e0206 */
[C---:B---3--:R-:W-:Y:S01]  /*0150*/  IMAD.WIDE R8, R3.reuse, 0x4, R8 ;  /* 0x0000000403087825 */ /* 0x048fe200078e0208 */
[----:B--2---:R-:W-:Y:S03]  /*0160*/  REDG.E.ADD.F32.FTZ.RN.STRONG.GPU desc[UR4][R6.64], R13 ;  /* 0x0000000d060079a6 */ /* 0x004fe6000c12f304 */
[----:B0-----:R-:W-:Y:S01]  /*0170*/  IMAD.WIDE R10, R3, 0x4, R10 ;  /* 0x00000004030a7825 */ /* 0x001fe200078e020a */
[----:B-----5:R-:W-:Y:S04]  /*0180*/  REDG.E.ADD.F32.FTZ.RN.STRONG.GPU desc[UR4][R8.64], R15 ;  /* 0x0000000f080079a6 */ /* 0x020fe8000c12f304 */
[----:B------:R-:W-:Y:S01]  /*0190*/  REDG.E.ADD.F32.FTZ.RN.STRONG.GPU desc[UR4][R10.64], R17 ;  /* 0x000000110a0079a6 */ /* 0x000fe2000c12f304 */
[----:B------:R-:W-:Y:S05]  /*01a0*/  EXIT ;  /* 0x000000000000794d */ /* 0x000fea0003800000 */
.L_x_52:
        /* <DEDUP_REMOVED lines=13> */
.L_x_62:


//--------------------- .text._Z18read_sample_pixelsyiPiP6float3 --------------------------
	.section	.text._Z18read_sample_pixelsyiPiP6float3,"ax",@progbits
	.align	128
        .global         _Z18read_sample_pixelsyiPiP6float3
        .type           _Z18read_sample_pixelsyiPiP6float3,@function
        .size           _Z18read_sample_pixelsyiPiP6float3,(.L_x_63 - _Z18read_sample_pixelsyiPiP6float3)
        .other          _Z18read_sample_pixelsyiPiP6float3,@"STO_CUDA_ENTRY STV_DEFAULT"
_Z18read_sample_pixelsyiPiP6float3:
.text._Z18read_sample_pixelsyiPiP6float3:
        /* <DEDUP_REMOVED lines=9> */
[----:B------:R-:W1:Y:S01]  /*0090*/  LDCU.64 UR6, c[0x0][0x358] ;  /* 0x00006b00ff0677ac */ /* 0x000e620008000a00 */
[----:B------:R-:W-:-:S04]  /*00a0*/  IMAD.SHL.U32 R5, R7, 0x2, RZ ;  /* 0x0000000207057824 */ /* 0x000fc800078e00ff */
[----:B0-----:R-:W-:-:S05]  /*00b0*/  IMAD.WIDE R2, R5, 0x4, R2 ;  /* 0x0000000405027825 */ /* 0x001fca00078e0202 */
[----:B-1----:R-:W2:Y:S04]  /*00c0*/  LDG.E R0, desc[UR6][R2.64] ;  /* 0x0000000602007981 */ /* 0x002ea8000c1e1900 */
[----:B------:R-:W3:Y:S01]  /*00d0*/  LDG.E R4, desc[UR6][R2.64+0x4] ;  /* 0x0000040602047981 */ /* 0x000ee2000c1e1900 */
[----:B------:R-:W0:Y:S01]  /*00e0*/  LDCU UR4, c[0x0][0x380] ;  /* 0x00007000ff0477ac */ /* 0x000e220008000800 */
[----:B------:R-:W-:Y:S01]  /*00f0*/  IMAD.MOV.U32 R10, RZ, RZ, -0x3e000000 ;  /* 0xc2000000ff0a7424 */ /* 0x000fe200078e00ff */
[----:B------:R-:W-:Y:S01]  /*0100*/  UMOV UR5, URZ ;  /* 0x000000ff00057c82 */ /* 0x000fe20008000000 */
[----:B--2---:R-:W-:Y:S02]  /*0110*/  I2FP.F32.S32 R8, R0 ;  /* 0x0000000000087245 */ /* 0x004fe40000201400 */
[----:B---3--:R-:W-:-:S06]  /*0120*/  I2FP.F32.S32 R9, R4 ;  /* 0x0000000400097245 */ /* 0x008fcc0000201400 */
[----:B0-----:R-:W5:Y:S01]  /*0130*/  TEX.LL R0, R8, R8, R10, UR4, 2D, 0x7 ;  /* 0x28ff040a08087f60 */ /* 0x001f6200089e0700 */
[----:B------:R-:W0:Y:S02]  /*0140*/  LDC.64 R4, c[0x0][0x398] ;  /* 0x0000e600ff047b82 */ /* 0x000e240000000a00 */
[----:B0-----:R-:W-:Y:S01]  /*0150*/  IMAD.WIDE R4, R7, 0xc, R4 ;  /* 0x0000000c07047825 */ /* 0x001fe200078e0204 */
[----:B-----5:R-:W-:Y:S02]  /*0160*/  LOP3.LUT R6, R8, 0xff, RZ, 0xc0, !PT ;  /* 0x000000ff08067812 */ /* 0x020fe400078ec0ff */
[----:B------:R-:W-:Y:S02]  /*0170*/  LOP3.LUT R2, R9, 0xff, RZ, 0xc0, !PT ;  /* 0x000000ff09027812 */ /* 0x000fe400078ec0ff */
[----:B------:R-:W-:Y:S01]  /*0180*/  LOP3.LUT R0, R0, 0xff, RZ, 0xc0, !PT ;  /* 0x000000ff00007812 */ /* 0x000fe200078ec0ff */
[----:B------:R-:W0:Y:S08]  /*0190*/  I2F.U16 R7, R6 ;  /* 0x0000000600077306 */ /* 0x000e300000101000 */
[----:B------:R-:W1:Y:S01]  /*01a0*/  I2F.U16 R3, R2 ;  /* 0x0000000200037306 */ /* 0x000e620000101000 */
[----:B0-----:R-:W-:Y:S07]  /*01b0*/  STG.E desc[UR6][R4.64], R7 ;  /* 0x0000000704007986 */ /* 0x001fee000c101906 */
[----:B------:R-:W0:Y:S01]  /*01c0*/  I2F.U16 R11, R0 ;  /* 0x00000000000b7306 */ /* 0x000e220000101000 */
[----:B-1----:R-:W-:Y:S04]  /*01d0*/  STG.E desc[UR6][R4.64+0x4], R3 ;  /* 0x0000040304007986 */ /* 0x002fe8000c101906 */
[----:B0-----:R-:W-:Y:S01]  /*01e0*/  STG.E desc[UR6][R4.64+0x8], R11 ;  /* 0x0000080b04007986 */ /* 0x001fe2000c101906 */
[----:B------:R-:W-:Y:S05]  /*01f0*/  EXIT ;  /* 0x000000000000794d */ /* 0x000fea0003800000 */
.L_x_53:
        /* <DEDUP_REMOVED lines=16> */
.L_x_63:


//--------------------- .nv.shared.reserved.0     --------------------------
	.section	.nv.shared.reserved.0,"aw",@nobits
	.weak		__nv_reservedSMEM_offset_0_alias
	.size		__nv_reservedSMEM_offset_0_alias, 0, 64
	.other		__nv_reservedSMEM_offset_0_alias,@"STO_CUDA_RESERVED_SHARED STV_DEFAULT"
__nv_reservedSMEM_offset_0_alias:
	.zero		0
	.zero		64


//--------------------- .nv.constant0._Z6kernelyP6uchar4iiiPfS1_S1_S1_ --------------------------
	.section	.nv.constant0._Z6kernelyP6uchar4iiiPfS1_S1_S1_,"a",@progbits
	.sectionflags	@""
	.align	4
.nv.constant0._Z6kernelyP6uchar4iiiPfS1_S1_S1_:
	.zero		960


//--------------------- .nv.constant0._Z18invert_covariancesiPfS_ --------------------------
	.section	.nv.constant0._Z18invert_covariancesiPfS_,"a",@progbits
	.sectionflags	@""
	.align	4
.nv.constant0._Z18invert_covariancesiPfS_:
	.zero		920


//--------------------- .nv.constant0._Z20finalize_covariancesiPfPi --------------------------
	.section	.nv.constant0._Z20finalize_covariancesiPfPi,"a",@progbits
	.sectionflags	@""
	.align	4
.nv.constant0._Z20finalize_covariancesiPfPi:
	.zero		920


//--------------------- .nv.constant0._Z19compute_covariancesiPiP6float3PfS2_S2_S2_ --------------------------
	.section	.nv.constant0._Z19compute_covariancesiPiP6float3PfS2_S2_S2_,"a",@progbits
	.sectionflags	@""
	.align	4
.nv.constant0._Z19compute_covariancesiPiP6float3PfS2_S2_S2_:
	.zero		952


//--------------------- .nv.constant0._Z16compute_averagesiPfS_S_PiS_S_S_ --------------------------
	.section	.nv.constant0._Z16compute_averagesiPfS_S_PiS_S_S_,"a",@progbits
	.sectionflags	@""
	.align	4
.nv.constant0._Z16compute_averagesiPfS_S_PiS_S_S_:
	.zero		960


//--------------------- .nv.constant0._Z12compute_sumsiPiP6float3PfS2_S2_ --------------------------
	.section	.nv.constant0._Z12compute_sumsiPiP6float3PfS2_S2_,"a",@progbits
	.sectionflags	@""
	.align	4
.nv.constant0._Z12compute_sumsiPiP6float3PfS2_S2_:
	.zero		944


//--------------------- .nv.constant0._Z18read_sample_pixelsyiPiP6float3 --------------------------
	.section	.nv.constant0._Z18read_sample_pixelsyiPiP6float3,"a",@progbits
	.sectionflags	@""
	.align	4
.nv.constant0._Z18read_sample_pixelsyiPiP6float3:
	.zero		928


//--------------------- SYMBOLS --------------------------

	.type		.nv.reservedSmem.offset0,@object
	.size		.nv.reservedSmem.offset0,0x4
